	.target	sm_90a

	.elftype	@"ET_EXEC"


//--------------------- .note.nv.tkinfo           --------------------------
	.section	.note.nv.tkinfo,"",@"SHT_NOTE"
	.sectionflags	@"SHF_NOTE_NV_TKINFO"
	.tkinfo
        /*0018*/ 	.word	0x00000002
        /*0030*/ 	.string	""
        /*0030*/ 	.string	"ptxas"
        /*0030*/ 	.string	"Cuda compilation tools, release 13.0, V13.0.88"
        /*0030*/ 	.string	"Build cuda_13.0.r13.0/compiler.36424714_0"
        /*0030*/ 	.string	"-arch sm_90a -m 64 "



//--------------------- .note.nv.cuinfo           --------------------------
	.section	.note.nv.cuinfo,"",@"SHT_NOTE"
	.sectionflags	@"SHF_NOTE_NV_CUINFO"
        /*0018*/ 	.short	0x0002
        /*001a*/ 	.short	0x005a
        /*001c*/ 	.short	0x0082
	.zero		2


//--------------------- .nv.info                  --------------------------
	.section	.nv.info,"",@"SHT_CUDA_INFO"
	.align	4


	//----- nvinfo : EIATTR_REGCOUNT
	.align		4
        /*0000*/ 	.byte	0x04, 0x2f
        /*0002*/ 	.short	(.L_15 - .L_14)
	.align		4
.L_14:
        /*0004*/ 	.word	index@(_ZN7cutlass13device_kernelINS_4gemm6kernel13GemmUniversalIN4cute5tupleIJiiiiEEENS1_10collective13CollectiveMmaINS1_34MainloopSm90TmaGmmaWarpSpecializedILi11ENS5_IJNS4_1CILi1EEESB_SB_EEENS1_35KernelTmaWarpSpecializedCooperativeEEENS5_IJNSA_ILi256EEENSA_ILi384EEENSA_ILi16EEEEEENS_10bfloat16_tENS5_IJlSB_lEEESJ_SK_NS4_8TiledMMAINS4_8MMA_AtomIJNS4_4SM904GMMA28MMA_64x192x16_F32BF16BF16_SSILNSO_5MajorE0ELSQ_0ELNSO_7ScaleInE1ELSR_1EEEEEENS4_6LayoutINS5_IJNSA_ILi2EEESB_SB_EEENS5_IJSB_NSA_ILi0EEESX_EEEEENS5_IJNS4_10UnderscoreES10_S10_EEEEENS4_13SM90_TMA_LOADENS4_14ComposedLayoutINS4_7SwizzleILi1ELi4ELi3EEENS4_18smem_ptr_flag_bitsILi16EEENSU_INS5_IJNSA_ILi8EEESH_EEENS5_IJSH_SB_EEEEEEEvNS4_8identityES13_S1D_vS1E_EENS_8epilogue10collective6detail29Sm90TmaWarpSpecializedAdapterINS1H_15DefaultEpilogueISJ_SK_SK_NS1G_6thread17LinearCombinationISJ_Li1EffLNS1L_9ScaleType4KindE0ELNS_15FloatRoundStyleE2ESJ_EENS1_15EpilogueDefaultEEEEEvvEEEEvNT_6ParamsE)
        /*0008*/ 	.word	0x000000a8


	//----- nvinfo : EIATTR_FRAME_SIZE
	.align		4
.L_15:
        /*000c*/ 	.byte	0x04, 0x11
        /*000e*/ 	.short	(.L_17 - .L_16)
	.align		4
.L_16:
        /*0010*/ 	.word	index@(_ZN7cutlass13device_kernelINS_4gemm6kernel13GemmUniversalIN4cute5tupleIJiiiiEEENS1_10collective13CollectiveMmaINS1_34MainloopSm90TmaGmmaWarpSpecializedILi11ENS5_IJNS4_1CILi1EEESB_SB_EEENS1_35KernelTmaWarpSpecializedCooperativeEEENS5_IJNSA_ILi256EEENSA_ILi384EEENSA_ILi16EEEEEENS_10bfloat16_tENS5_IJlSB_lEEESJ_SK_NS4_8TiledMMAINS4_8MMA_AtomIJNS4_4SM904GMMA28MMA_64x192x16_F32BF16BF16_SSILNSO_5MajorE0ELSQ_0ELNSO_7ScaleInE1ELSR_1EEEEEENS4_6LayoutINS5_IJNSA_ILi2EEESB_SB_EEENS5_IJSB_NSA_ILi0EEESX_EEEEENS5_IJNS4_10UnderscoreES10_S10_EEEEENS4_13SM90_TMA_LOADENS4_14ComposedLayoutINS4_7SwizzleILi1ELi4ELi3EEENS4_18smem_ptr_flag_bitsILi16EEENSU_INS5_IJNSA_ILi8EEESH_EEENS5_IJSH_SB_EEEEEEEvNS4_8identityES13_S1D_vS1E_EENS_8epilogue10collective6detail29Sm90TmaWarpSpecializedAdapterINS1H_15DefaultEpilogueISJ_SK_SK_NS1G_6thread17LinearCombinationISJ_Li1EffLNS1L_9ScaleType4KindE0ELNS_15FloatRoundStyleE2ESJ_EENS1_15EpilogueDefaultEEEEEvvEEEEvNT_6ParamsE)
        /*0014*/ 	.word	0x000005b8


	//----- nvinfo : EIATTR_MIN_STACK_SIZE
	.align		4
.L_17:
        /*0018*/ 	.byte	0x04, 0x12
        /*001a*/ 	.short	(.L_19 - .L_18)
	.align		4
.L_18:
        /*001c*/ 	.word	index@(_ZN7cutlass13device_kernelINS_4gemm6kernel13GemmUniversalIN4cute5tupleIJiiiiEEENS1_10collective13CollectiveMmaINS1_34MainloopSm90TmaGmmaWarpSpecializedILi11ENS5_IJNS4_1CILi1EEESB_SB_EEENS1_35KernelTmaWarpSpecializedCooperativeEEENS5_IJNSA_ILi256EEENSA_ILi384EEENSA_ILi16EEEEEENS_10bfloat16_tENS5_IJlSB_lEEESJ_SK_NS4_8TiledMMAINS4_8MMA_AtomIJNS4_4SM904GMMA28MMA_64x192x16_F32BF16BF16_SSILNSO_5MajorE0ELSQ_0ELNSO_7ScaleInE1ELSR_1EEEEEENS4_6LayoutINS5_IJNSA_ILi2EEESB_SB_EEENS5_IJSB_NSA_ILi0EEESX_EEEEENS5_IJNS4_10UnderscoreES10_S10_EEEEENS4_13SM90_TMA_LOADENS4_14ComposedLayoutINS4_7SwizzleILi1ELi4ELi3EEENS4_18smem_ptr_flag_bitsILi16EEENSU_INS5_IJNSA_ILi8EEESH_EEENS5_IJSH_SB_EEEEEEEvNS4_8identityES13_S1D_vS1E_EENS_8epilogue10collective6detail29Sm90TmaWarpSpecializedAdapterINS1H_15DefaultEpilogueISJ_SK_SK_NS1G_6thread17LinearCombinationISJ_Li1EffLNS1L_9ScaleType4KindE0ELNS_15FloatRoundStyleE2ESJ_EENS1_15EpilogueDefaultEEEEEvvEEEEvNT_6ParamsE)
        /*0020*/ 	.word	0x000005b8
.L_19:


//--------------------- .nv.compat                --------------------------
	.section	.nv.compat,"",@"SHT_CUDA_COMPAT_INFO"
	.align	4
        /*0000*/ 	.byte	0x02, 0x09, 0x01, 0x00, 0x02, 0x02, 0x04, 0x00, 0x02, 0x05, 0x05, 0x00, 0x03, 0x07, 0x01, 0x01
        /*0010*/ 	.byte	0x02, 0x03, 0x01, 0x00, 0x02, 0x06, 0x01, 0x00, 0x04, 0x0b, 0x08, 0x00, 0x00, 0x00, 0x00, 0x00
        /*0020*/ 	.byte	0x00, 0x00, 0x00, 0x00


//--------------------- .nv.info._ZN7cutlass13device_kernelINS_4gemm6kernel13GemmUniversalIN4cute5tupleIJiiiiEEENS1_10collective13CollectiveMmaINS1_34MainloopSm90TmaGmmaWarpSpecializedILi11ENS5_IJNS4_1CILi1EEESB_SB_EEENS1_35KernelTmaWarpSpecializedCooperativeEEENS5_IJNSA_ILi256EEENSA_ILi384EEENSA_ILi16EEEEEENS_10bfloat16_tENS5_IJlSB_lEEESJ_SK_NS4_8TiledMMAINS4_8MMA_AtomIJNS4_4SM904GMMA28MMA_64x192x16_F32BF16BF16_SSILNSO_5MajorE0ELSQ_0ELNSO_7ScaleInE1ELSR_1EEEEEENS4_6LayoutINS5_IJNSA_ILi2EEESB_SB_EEENS5_IJSB_NSA_ILi0EEESX_EEEEENS5_IJNS4_10UnderscoreES10_S10_EEEEENS4_13SM90_TMA_LOADENS4_14ComposedLayoutINS4_7SwizzleILi1ELi4ELi3EEENS4_18smem_ptr_flag_bitsILi16EEENSU_INS5_IJNSA_ILi8EEESH_EEENS5_IJSH_SB_EEEEEEEvNS4_8identityES13_S1D_vS1E_EENS_8epilogue10collective6detail29Sm90TmaWarpSpecializedAdapterINS1H_15DefaultEpilogueISJ_SK_SK_NS1G_6thread17LinearCombinationISJ_Li1EffLNS1L_9ScaleType4KindE0ELNS_15FloatRoundStyleE2ESJ_EENS1_15EpilogueDefaultEEEEEvvEEEEvNT_6ParamsE --------------------------
	.section	.nv.info._ZN7cutlass13device_kernelINS_4gemm6kernel13GemmUniversalIN4cute5tupleIJiiiiEEENS1_10collective13CollectiveMmaINS1_34MainloopSm90TmaGmmaWarpSpecializedILi11ENS5_IJNS4_1CILi1EEESB_SB_EEENS1_35KernelTmaWarpSpecializedCooperativeEEENS5_IJNSA_ILi256EEENSA_ILi384EEENSA_ILi16EEEEEENS_10bfloat16_tENS5_IJlSB_lEEESJ_SK_NS4_8TiledMMAINS4_8MMA_AtomIJNS4_4SM904GMMA28MMA_64x192x16_F32BF16BF16_SSILNSO_5MajorE0ELSQ_0ELNSO_7ScaleInE1ELSR_1EEEEEENS4_6LayoutINS5_IJNSA_ILi2EEESB_SB_EEENS5_IJSB_NSA_ILi0EEESX_EEEEENS5_IJNS4_10UnderscoreES10_S10_EEEEENS4_13SM90_TMA_LOADENS4_14ComposedLayoutINS4_7SwizzleILi1ELi4ELi3EEENS4_18smem_ptr_flag_bitsILi16EEENSU_INS5_IJNSA_ILi8EEESH_EEENS5_IJSH_SB_EEEEEEEvNS4_8identityES13_S1D_vS1E_EENS_8epilogue10collective6detail29Sm90TmaWarpSpecializedAdapterINS1H_15DefaultEpilogueISJ_SK_SK_NS1G_6thread17LinearCombinationISJ_Li1EffLNS1L_9ScaleType4KindE0ELNS_15FloatRoundStyleE2ESJ_EENS1_15EpilogueDefaultEEEEEvvEEEEvNT_6ParamsE,"",@"SHT_CUDA_INFO"
	.sectionflags	@""
	.align	4


	//----- nvinfo : EIATTR_CUDA_API_VERSION
	.align		4
        /*0000*/ 	.byte	0x04, 0x37
        /*0002*/ 	.short	(.L_21 - .L_20)
.L_20:
        /*0004*/ 	.word	0x00000082


	//----- nvinfo : EIATTR_KPARAM_INFO
	.align		4
.L_21:
        /*0008*/ 	.byte	0x04, 0x17
        /*000a*/ 	.short	(.L_23 - .L_22)
.L_22:
        /*000c*/ 	.word	0x00000000
        /*0010*/ 	.short	0x0000
        /*0012*/ 	.short	0x0070
        /*0014*/ 	.byte	0x00, 0xf0, 0x01, 0x10


	//----- nvinfo : EIATTR_SPARSE_MMA_MASK
	.align		4
.L_23:
        /*0018*/ 	.byte	0x03, 0x50
        /*001a*/ 	.short	0x0000


	//----- nvinfo : EIATTR_MAXREG_COUNT
	.align		4
        /*001c*/ 	.byte	0x03, 0x1b
        /*001e*/ 	.short	0x00a8


	//----- nvinfo : EIATTR_NUM_BARRIERS
	.align		4
        /*0020*/ 	.byte	0x02, 0x4c
        /*0022*/ 	.byte	0x01
	.zero		1


	//----- nvinfo : EIATTR_EXTERNS
	.align		4
        /*0024*/ 	.byte	0x04, 0x0f
        /*0026*/ 	.short	(.L_25 - .L_24)


	//   ....[0]....
	.align		4
.L_24:
        /*0028*/ 	.word	index@(__assertfail)


	//----- nvinfo : EIATTR_ANNOTATIONS
	.align		4
.L_25:
        /*002c*/ 	.byte	0x04, 0x55
        /*002e*/ 	.short	(.L_27 - .L_26)


	//   ....[0]....
.L_26:
        /*0030*/ 	.word	0x00000001
        /*0034*/ 	.byte	0xc0, 0x06, 0x00, 0x00, 0x01, 0x00, 0x00, 0x00, 0xe0, 0x06, 0x00, 0x00, 0x01, 0x00, 0x00, 0x00
        /* <DEDUP_REMOVED lines=464> */
        /*1d44*/ 	.byte	0xa0, 0xee, 0x01, 0x00, 0x01, 0x00, 0x00, 0x00, 0xc0, 0xee, 0x01, 0x00


	//----- nvinfo : EIATTR_MERCURY_ISA_VERSION
	.align		4
.L_27:
        /*1d50*/ 	.byte	0x03, 0x5f
        /*1d52*/ 	.short	0x0101


	//----- nvinfo : EIATTR_INT_WARP_WIDE_INSTR_OFFSETS
	.align		4
        /*1d54*/ 	.byte	0x04, 0x31
        /*1d56*/ 	.short	(.L_29 - .L_28)


	//   ....[0]....
.L_28:
        /*1d58*/ 	.word	0x00000580


	//   ....[1]....
        /*1d5c*/ 	.word	0x00000590


	//   ....[2]....
        /*1d60*/ 	.word	0x000006d0


	//----- nvinfo : EIATTR_COOP_GROUP_MASK_REGIDS
	.align		4
.L_29:
        /*1d64*/ 	.byte	0x04, 0x29
        /*1d66*/ 	.short	(.L_31 - .L_30)


	//   ....[0]....
.L_30:
        /*1d68*/ 	.word	0xffffffff


	//   ....[1]....
        /*1d6c*/ 	.word	0xffffffff


	//   ....[2]....
        /*1d70*/ 	.word	0xffffffff


	//   ....[3]....
        /*1d74*/ 	.word	0xffffffff


	//   ....[4]....
        /*1d78*/ 	.word	0xffffffff


	//----- nvinfo : EIATTR_COOP_GROUP_INSTR_OFFSETS
	.align		4
.L_31:
        /*1d7c*/ 	.byte	0x04, 0x28
        /*1d7e*/ 	.short	(.L_33 - .L_32)


	//   ....[0]....
.L_32:
        /*1d80*/ 	.word	0x00000070


	//   ....[1]....
        /*1d84*/ 	.word	0x00000080


	//   ....[2]....
        /*1d88*/ 	.word	0x000001a0


	//   ....[3]....
        /*1d8c*/ 	.word	0x000004c0


	//   ....[4]....
        /*1d90*/ 	.word	0x00001170


	//----- nvinfo : EIATTR_REG_RECONFIG
	.align		4
.L_33:
        /*1d94*/ 	.byte	0x01, 0x54
	.zero		2


	//----- nvinfo : EIATTR_SYSCALL_OFFSETS
	.align		4
        /*1d98*/ 	.byte	0x04, 0x46
        /*1d9a*/ 	.short	(.L_35 - .L_34)


	//   ....[0]....
.L_34:
        /*1d9c*/ 	.word	0x00001320


	//----- nvinfo : EIATTR_MBARRIER_INSTR_OFFSETS
	.align		4
.L_35:
        /*1da0*/ 	.byte	0x04, 0x39
        /*1da2*/ 	.short	(.L_37 - .L_36)


	//   ....[0]....
.L_36:
        /*1da4*/ 	.word	0x00000340
        /*1da8*/ 	.word	0x000000ff
        /*1dac*/ 	.word	0x00000000
        /*1db0*/ 	.short	0x0100
        /*1db2*/ 	.byte	0x09
	.zero		1


	//   ....[1]....
        /*1db4*/ 	.word	0x00000350
        /*1db8*/ 	.word	0x000000ff
        /*1dbc*/ 	.word	0x00000058
        /*1dc0*/ 	.short	0x0100
        /*1dc2*/ 	.byte	0x09
	.zero		1


	//   ....[2]....
        /*1dc4*/ 	.word	0x00000360
        /*1dc8*/ 	.word	0x000000ff
        /*1dcc*/ 	.word	0x00000008
        /*1dd0*/ 	.short	0x0100
        /*1dd2*/ 	.byte	0x09
	.zero		1


	//   ....[3]....
        /*1dd4*/ 	.word	0x00000370
        /*1dd8*/ 	.word	0x000000ff
        /*1ddc*/ 	.word	0x00000060
        /*1de0*/ 	.short	0x0100
        /*1de2*/ 	.byte	0x09
	.zero		1


	//   ....[4]....
        /*1de4*/ 	.word	0x00000380
        /*1de8*/ 	.word	0x000000ff
        /*1dec*/ 	.word	0x00000010
        /*1df0*/ 	.short	0x0100
        /*1df2*/ 	.byte	0x09
	.zero		1


	//   ....[5]....
        /*1df4*/ 	.word	0x00000390
        /*1df8*/ 	.word	0x000000ff
        /*1dfc*/ 	.word	0x00000068
        /*1e00*/ 	.short	0x0100
        /*1e02*/ 	.byte	0x09
	.zero		1


	//   ....[6]....
        /*1e04*/ 	.word	0x000003a0
        /*1e08*/ 	.word	0x000000ff
        /*1e0c*/ 	.word	0x00000018
        /*1e10*/ 	.short	0x0100
        /*1e12*/ 	.byte	0x09
	.zero		1


	//   ....[7]....
        /*1e14*/ 	.word	0x000003b0
        /*1e18*/ 	.word	0x000000ff
        /*1e1c*/ 	.word	0x00000070
        /*1e20*/ 	.short	0x0100
        /*1e22*/ 	.byte	0x09
	.zero		1


	//   ....[8]....
        /*1e24*/ 	.word	0x000003c0
        /*1e28*/ 	.word	0x000000ff
        /*1e2c*/ 	.word	0x00000020
        /*1e30*/ 	.short	0x0100
        /*1e32*/ 	.byte	0x09
	.zero		1


	//   ....[9]....
        /*1e34*/ 	.word	0x000003d0
        /*1e38*/ 	.word	0x000000ff
        /*1e3c*/ 	.word	0x00000078
        /*1e40*/ 	.short	0x0100
        /*1e42*/ 	.byte	0x09
	.zero		1


	//   ....[10]....
        /*1e44*/ 	.word	0x000003e0
        /*1e48*/ 	.word	0x000000ff
        /*1e4c*/ 	.word	0x00000028
        /*1e50*/ 	.short	0x0100
        /*1e52*/ 	.byte	0x09
	.zero		1


	//   ....[11]....
        /*1e54*/ 	.word	0x000003f0
        /*1e58*/ 	.word	0x000000ff
        /*1e5c*/ 	.word	0x00000080
        /*1e60*/ 	.short	0x0100
        /*1e62*/ 	.byte	0x09
	.zero		1


	//   ....[12]....
        /*1e64*/ 	.word	0x00000400
        /*1e68*/ 	.word	0x000000ff
        /*1e6c*/ 	.word	0x00000030
        /*1e70*/ 	.short	0x0100
        /*1e72*/ 	.byte	0x09
	.zero		1


	//   ....[13]....
        /*1e74*/ 	.word	0x00000410
        /*1e78*/ 	.word	0x000000ff
        /*1e7c*/ 	.word	0x00000088
        /*1e80*/ 	.short	0x0100
        /*1e82*/ 	.byte	0x09
	.zero		1


	//   ....[14]....
        /*1e84*/ 	.word	0x00000420
        /*1e88*/ 	.word	0x000000ff
        /*1e8c*/ 	.word	0x00000038
        /*1e90*/ 	.short	0x0100
        /*1e92*/ 	.byte	0x09
	.zero		1


	//   ....[15]....
        /*1e94*/ 	.word	0x00000430
        /*1e98*/ 	.word	0x000000ff
        /*1e9c*/ 	.word	0x00000090
        /*1ea0*/ 	.short	0x0100
        /*1ea2*/ 	.byte	0x09
	.zero		1


	//   ....[16]....
        /*1ea4*/ 	.word	0x00000440
        /*1ea8*/ 	.word	0x000000ff
        /*1eac*/ 	.word	0x00000040
        /*1eb0*/ 	.short	0x0100
        /*1eb2*/ 	.byte	0x09
	.zero		1


	//   ....[17]....
        /*1eb4*/ 	.word	0x00000450
        /*1eb8*/ 	.word	0x000000ff
        /*1ebc*/ 	.word	0x00000098
        /*1ec0*/ 	.short	0x0100
        /*1ec2*/ 	.byte	0x09
	.zero		1


	//   ....[18]....
        /*1ec4*/ 	.word	0x00000460
        /*1ec8*/ 	.word	0x000000ff
        /*1ecc*/ 	.word	0x00000048
        /*1ed0*/ 	.short	0x0100
        /*1ed2*/ 	.byte	0x09
	.zero		1


	//   ....[19]....
        /*1ed4*/ 	.word	0x00000470
        /*1ed8*/ 	.word	0x000000ff
        /*1edc*/ 	.word	0x000000a0
        /*1ee0*/ 	.short	0x0100
        /*1ee2*/ 	.byte	0x09
	.zero		1


	//   ....[20]....
        /*1ee4*/ 	.word	0x00000480
        /*1ee8*/ 	.word	0x000000ff
        /*1eec*/ 	.word	0x00000050
        /*1ef0*/ 	.short	0x0100
        /*1ef2*/ 	.byte	0x09
	.zero		1


	//   ....[21]....
        /*1ef4*/ 	.word	0x00000490
        /*1ef8*/ 	.word	0x000000ff
        /*1efc*/ 	.word	0x000000a8
        /*1f00*/ 	.short	0x0100
        /*1f02*/ 	.byte	0x09
	.zero		1


	//   ....[22]....
        /*1f04*/ 	.word	0x00000700
        /*1f08*/ 	.word	0x000000ff
        /*1f0c*/ 	.word	0x000000c0
        /*1f10*/ 	.short	0x0100
        /*1f12*/ 	.byte	0x06
	.zero		1


	//   ....[23]....
        /*1f14*/ 	.word	0x00000710
        /*1f18*/ 	.word	0x000000ff
        /*1f1c*/ 	.word	0x000000c8
        /*1f20*/ 	.short	0x0100
        /*1f22*/ 	.byte	0x06
	.zero		1


	//   ....[24]....
        /*1f24*/ 	.word	0x000013c0
        /*1f28*/ 	.word	0x00000003
        /*1f2c*/ 	.word	0x00000000
        /*1f30*/ 	.short	0x010a
        /*1f32*/ 	.byte	0x3f
	.zero		1


	//   ....[25]....
        /*1f34*/ 	.word	0x00001400
        /*1f38*/ 	.word	0x00000003
        /*1f3c*/ 	.word	0x00000000
        /*1f40*/ 	.short	0x010a
        /*1f42*/ 	.byte	0x3f
	.zero		1


	//   ....[26]....
        /*1f44*/ 	.word	0x000021e0
        /*1f48*/ 	.word	0x000000ff
        /*1f4c*/ 	.word	0x00000000
        /*1f50*/ 	.short	0x010a
        /*1f52*/ 	.byte	0x04
	.zero		1


	//   ....[27]....
        /*1f54*/ 	.word	0x00002220
        /*1f58*/ 	.word	0x000000ff
        /*1f5c*/ 	.word	0x00000000
        /*1f60*/ 	.short	0x010a
        /*1f62*/ 	.byte	0x04
	.zero		1


	//   ....[28]....
        /*1f64*/ 	.word	0x00003af0
        /*1f68*/ 	.word	0x000000ff
        /*1f6c*/ 	.word	0x00000000
        /*1f70*/ 	.short	0x0101
        /*1f72*/ 	.byte	0x04
	.zero		1


	//   ....[29]....
        /*1f74*/ 	.word	0x00003cb0
        /*1f78*/ 	.word	0x00000000
        /*1f7c*/ 	.word	0x00000000
        /*1f80*/ 	.short	0x0101
        /*1f82*/ 	.byte	0x3f
	.zero		1


	//   ....[30]....
        /*1f84*/ 	.word	0x0001ea60
        /*1f88*/ 	.word	0x0000000e
        /*1f8c*/ 	.word	0x00000058
        /*1f90*/ 	.short	0x010a
        /*1f92*/ 	.byte	0x3f
	.zero		1


	//   ....[31]....
        /*1f94*/ 	.word	0x0001edc0
        /*1f98*/ 	.word	0x00000002
        /*1f9c*/ 	.word	0x000000c8
        /*1fa0*/ 	.short	0x0101
        /*1fa2*/ 	.byte	0x3f
	.zero		1


	//   ....[32]....
        /*1fa4*/ 	.word	0x0001f590
        /*1fa8*/ 	.word	0x00000004
        /*1fac*/ 	.word	0x00000000
        /*1fb0*/ 	.short	0x010a
        /*1fb2*/ 	.byte	0x3f
	.zero		1


	//   ....[33]....
        /*1fb4*/ 	.word	0x0001f620
        /*1fb8*/ 	.word	0x00000003
        /*1fbc*/ 	.word	0x00000000
        /*1fc0*/ 	.short	0x010a
        /*1fc2*/ 	.byte	0x3f
	.zero		1


	//   ....[34]....
        /*1fc4*/ 	.word	0x0001f6b0
        /*1fc8*/ 	.word	0x00000003
        /*1fcc*/ 	.word	0x00000000
        /*1fd0*/ 	.short	0x010a
        /*1fd2*/ 	.byte	0x3f
	.zero		1


	//   ....[35]....
        /*1fd4*/ 	.word	0x0001f740
        /*1fd8*/ 	.word	0x00000003
        /*1fdc*/ 	.word	0x00000000
        /*1fe0*/ 	.short	0x010a
        /*1fe2*/ 	.byte	0x3f
	.zero		1


	//   ....[36]....
        /*1fe4*/ 	.word	0x0001f7d0
        /*1fe8*/ 	.word	0x00000003
        /*1fec*/ 	.word	0x00000000
        /*1ff0*/ 	.short	0x010a
        /*1ff2*/ 	.byte	0x3f
	.zero		1


	//   ....[37]....
        /*1ff4*/ 	.word	0x0001f860
        /*1ff8*/ 	.word	0x00000003
        /*1ffc*/ 	.word	0x00000000
        /*2000*/ 	.short	0x010a
        /*2002*/ 	.byte	0x3f
	.zero		1


	//   ....[38]....
        /*2004*/ 	.word	0x0001f8f0
        /*2008*/ 	.word	0x00000003
        /*200c*/ 	.word	0x00000000
        /*2010*/ 	.short	0x010a
        /*2012*/ 	.byte	0x3f
	.zero		1


	//   ....[39]....
        /*2014*/ 	.word	0x0001f980
        /*2018*/ 	.word	0x00000003
        /*201c*/ 	.word	0x00000000
        /*2020*/ 	.short	0x010a
        /*2022*/ 	.byte	0x3f
	.zero		1


	//   ....[40]....
        /*2024*/ 	.word	0x0001fa10
        /*2028*/ 	.word	0x00000003
        /*202c*/ 	.word	0x00000000
        /*2030*/ 	.short	0x010a
        /*2032*/ 	.byte	0x3f
	.zero		1


	//   ....[41]....
        /*2034*/ 	.word	0x0001faa0
        /*2038*/ 	.word	0x00000003
        /*203c*/ 	.word	0x00000000
        /*2040*/ 	.short	0x010a
        /*2042*/ 	.byte	0x3f
	.zero		1


	//   ....[42]....
        /*2044*/ 	.word	0x0001fb30
        /*2048*/ 	.word	0x00000003
        /*204c*/ 	.word	0x00000000
        /*2050*/ 	.short	0x010a
        /*2052*/ 	.byte	0x3f
	.zero		1


	//   ....[43]....
        /*2054*/ 	.word	0x0001fb90
        /*2058*/ 	.word	0x00000003
        /*205c*/ 	.word	0x00000000
        /*2060*/ 	.short	0x010a
        /*2062*/ 	.byte	0x3f
	.zero		1


	//   ....[44]....
        /*2064*/ 	.word	0x0001fbf0
        /*2068*/ 	.word	0x00000006
        /*206c*/ 	.word	0x00000000
        /*2070*/ 	.short	0x010a
        /*2072*/ 	.byte	0x3f
	.zero		1


	//   ....[45]....
        /*2074*/ 	.word	0x0001fcc0
        /*2078*/ 	.word	0x0000000e
        /*207c*/ 	.word	0x00000058
        /*2080*/ 	.short	0x010a
        /*2082*/ 	.byte	0x3f
	.zero		1


	//   ....[46]....
        /*2084*/ 	.word	0x0001fd90
        /*2088*/ 	.word	0x00000004
        /*208c*/ 	.word	0x00000000
        /*2090*/ 	.short	0x010a
        /*2092*/ 	.byte	0x3f
	.zero		1


	//   ....[47]....
        /*2094*/ 	.word	0x0001fde0
        /*2098*/ 	.word	0x00000003
        /*209c*/ 	.word	0x00000000
        /*20a0*/ 	.short	0x010a
        /*20a2*/ 	.byte	0x3f
	.zero		1


	//   ....[48]....
        /*20a4*/ 	.word	0x0001fe30
        /*20a8*/ 	.word	0x00000003
        /*20ac*/ 	.word	0x00000000
        /*20b0*/ 	.short	0x010a
        /*20b2*/ 	.byte	0x3f
	.zero		1


	//   ....[49]....
        /*20b4*/ 	.word	0x0001fe80
        /*20b8*/ 	.word	0x00000003
        /*20bc*/ 	.word	0x00000000
        /*20c0*/ 	.short	0x010a
        /*20c2*/ 	.byte	0x3f
	.zero		1


	//   ....[50]....
        /*20c4*/ 	.word	0x0001fed0
        /*20c8*/ 	.word	0x00000003
        /*20cc*/ 	.word	0x00000000
        /*20d0*/ 	.short	0x010a
        /*20d2*/ 	.byte	0x3f
	.zero		1


	//   ....[51]....
        /*20d4*/ 	.word	0x0001ff20
        /*20d8*/ 	.word	0x00000003
        /*20dc*/ 	.word	0x00000000
        /*20e0*/ 	.short	0x010a
        /*20e2*/ 	.byte	0x3f
	.zero		1


	//   ....[52]....
        /*20e4*/ 	.word	0x0001ff70
        /*20e8*/ 	.word	0x00000003
        /*20ec*/ 	.word	0x00000000
        /*20f0*/ 	.short	0x010a
        /*20f2*/ 	.byte	0x3f
	.zero		1


	//   ....[53]....
        /*20f4*/ 	.word	0x0001ffc0
        /*20f8*/ 	.word	0x00000003
        /*20fc*/ 	.word	0x00000000
        /*2100*/ 	.short	0x010a
        /*2102*/ 	.byte	0x3f
	.zero		1


	//   ....[54]....
        /*2104*/ 	.word	0x00020010
        /*2108*/ 	.word	0x00000003
        /*210c*/ 	.word	0x00000000
        /*2110*/ 	.short	0x010a
        /*2112*/ 	.byte	0x3f
	.zero		1


	//   ....[55]....
        /*2114*/ 	.word	0x00020060
        /*2118*/ 	.word	0x00000003
        /*211c*/ 	.word	0x00000000
        /*2120*/ 	.short	0x010a
        /*2122*/ 	.byte	0x3f
	.zero		1


	//----- nvinfo : EIATTR_NUM_MBARRIERS
	.align		4
.L_37:
        /*2124*/ 	.byte	0x03, 0x38
        /*2126*/ 	.short	0x0018


	//----- nvinfo : EIATTR_EXIT_INSTR_OFFSETS
	.align		4
        /*2128*/ 	.byte	0x04, 0x1c
        /*212a*/ 	.short	(.L_39 - .L_38)


	//   ....[0]....
.L_38:
        /*212c*/ 	.word	0x00000770


	//   ....[1]....
        /*2130*/ 	.word	0x00001090


	//   ....[2]....
        /*2134*/ 	.word	0x0001e080


	//   ....[3]....
        /*2138*/ 	.word	0x0001e6f0


	//   ....[4]....
        /*213c*/ 	.word	0x0001fb80


	//----- nvinfo : EIATTR_MAX_THREADS
	.align		4
.L_39:
        /*2140*/ 	.byte	0x04, 0x05
        /*2142*/ 	.short	(.L_41 - .L_40)
.L_40:
        /*2144*/ 	.word	0x00000180
        /*2148*/ 	.word	0x00000001
        /*214c*/ 	.word	0x00000001


	//----- nvinfo : EIATTR_CRS_STACK_SIZE
	.align		4
.L_41:
        /*2150*/ 	.byte	0x04, 0x1e
        /*2152*/ 	.short	(.L_43 - .L_42)
.L_42:
        /*2154*/ 	.word	0x00000000


	//----- nvinfo : EIATTR_CBANK_PARAM_SIZE
	.align		4
.L_43:
        /*2158*/ 	.byte	0x03, 0x19
        /*215a*/ 	.short	0x0470


	//----- nvinfo : EIATTR_PARAM_CBANK
	.align		4
        /*215c*/ 	.byte	0x04, 0x0a
        /*215e*/ 	.short	(.L_45 - .L_44)
	.align		4
.L_44:
        /*2160*/ 	.word	index@(.nv.constant0._ZN7cutlass13device_kernelINS_4gemm6kernel13GemmUniversalIN4cute5tupleIJiiiiEEENS1_10collective13CollectiveMmaINS1_34MainloopSm90TmaGmmaWarpSpecializedILi11ENS5_IJNS4_1CILi1EEESB_SB_EEENS1_35KernelTmaWarpSpecializedCooperativeEEENS5_IJNSA_ILi256EEENSA_ILi384EEENSA_ILi16EEEEEENS_10bfloat16_tENS5_IJlSB_lEEESJ_SK_NS4_8TiledMMAINS4_8MMA_AtomIJNS4_4SM904GMMA28MMA_64x192x16_F32BF16BF16_SSILNSO_5MajorE0ELSQ_0ELNSO_7ScaleInE1ELSR_1EEEEEENS4_6LayoutINS5_IJNSA_ILi2EEESB_SB_EEENS5_IJSB_NSA_ILi0EEESX_EEEEENS5_IJNS4_10UnderscoreES10_S10_EEEEENS4_13SM90_TMA_LOADENS4_14ComposedLayoutINS4_7SwizzleILi1ELi4ELi3EEENS4_18smem_ptr_flag_bitsILi16EEENSU_INS5_IJNSA_ILi8EEESH_EEENS5_IJSH_SB_EEEEEEEvNS4_8identityES13_S1D_vS1E_EENS_8epilogue10collective6detail29Sm90TmaWarpSpecializedAdapterINS1H_15DefaultEpilogueISJ_SK_SK_NS1G_6thread17LinearCombinationISJ_Li1EffLNS1L_9ScaleType4KindE0ELNS_15FloatRoundStyleE2ESJ_EENS1_15EpilogueDefaultEEEEEvvEEEEvNT_6ParamsE)
        /*2164*/ 	.short	0x0210
        /*2166*/ 	.short	0x0470


	//----- nvinfo : EIATTR_SW_WAR
	.align		4
.L_45:
        /*2168*/ 	.byte	0x04, 0x36
        /*216a*/ 	.short	(.L_47 - .L_46)
.L_46:
        /*216c*/ 	.word	0x00000008
.L_47:


//--------------------- .nv.callgraph             --------------------------
	.section	.nv.callgraph,"",@"SHT_CUDA_CALLGRAPH"
	.align	4
	.sectionentsize	8
	.align		4
        /*0000*/ 	.word	0x00000000
	.align		4
        /*0004*/ 	.word	0xffffffff
	.align		4
        /*0008*/ 	.word	index@(_ZN7cutlass13device_kernelINS_4gemm6kernel13GemmUniversalIN4cute5tupleIJiiiiEEENS1_10collective13CollectiveMmaINS1_34MainloopSm90TmaGmmaWarpSpecializedILi11ENS5_IJNS4_1CILi1EEESB_SB_EEENS1_35KernelTmaWarpSpecializedCooperativeEEENS5_IJNSA_ILi256EEENSA_ILi384EEENSA_ILi16EEEEEENS_10bfloat16_tENS5_IJlSB_lEEESJ_SK_NS4_8TiledMMAINS4_8MMA_AtomIJNS4_4SM904GMMA28MMA_64x192x16_F32BF16BF16_SSILNSO_5MajorE0ELSQ_0ELNSO_7ScaleInE1ELSR_1EEEEEENS4_6LayoutINS5_IJNSA_ILi2EEESB_SB_EEENS5_IJSB_NSA_ILi0EEESX_EEEEENS5_IJNS4_10UnderscoreES10_S10_EEEEENS4_13SM90_TMA_LOADENS4_14ComposedLayoutINS4_7SwizzleILi1ELi4ELi3EEENS4_18smem_ptr_flag_bitsILi16EEENSU_INS5_IJNSA_ILi8EEESH_EEENS5_IJSH_SB_EEEEEEEvNS4_8identityES13_S1D_vS1E_EENS_8epilogue10collective6detail29Sm90TmaWarpSpecializedAdapterINS1H_15DefaultEpilogueISJ_SK_SK_NS1G_6thread17LinearCombinationISJ_Li1EffLNS1L_9ScaleType4KindE0ELNS_15FloatRoundStyleE2ESJ_EENS1_15EpilogueDefaultEEEEEvvEEEEvNT_6ParamsE)
	.align		4
        /*000c*/ 	.word	index@(__assertfail)
	.align		4
        /*0010*/ 	.word	0x00000000
	.align		4
        /*0014*/ 	.word	0xfffffffe
	.align		4
        /*0018*/ 	.word	0x00000000
	.align		4
        /*001c*/ 	.word	0xfffffffd
	.align		4
        /*0020*/ 	.word	0x00000000
	.align		4
        /*0024*/ 	.word	0xfffffffc


//--------------------- .nv.constant4             --------------------------
	.section	.nv.constant4,"a",@progbits
	.align	8
	.align		8
.nv.constant4:
        /*0000*/ 	.dword	__assertfail
	.align		8
        /*0008*/ 	.dword	__unnamed_1
	.align		8
        /*0010*/ 	.dword	_ZN40_INTERNAL_762c4ce4_4_k_cu_066b54d6_134904cuda3std3__45__cpo5beginE
	.align		8
        /*0018*/ 	.dword	_ZN40_INTERNAL_762c4ce4_4_k_cu_066b54d6_134904cuda3std3__45__cpo3endE
	.align		8
        /*0020*/ 	.dword	_ZN40_INTERNAL_762c4ce4_4_k_cu_066b54d6_134904cuda3std3__45__cpo6cbeginE
	.align		8
        /*0028*/ 	.dword	_ZN40_INTERNAL_762c4ce4_4_k_cu_066b54d6_134904cuda3std3__45__cpo4cendE
	.align		8
        /*0030*/ 	.dword	_ZN40_INTERNAL_762c4ce4_4_k_cu_066b54d6_134904cuda3std3__442_GLOBAL__N__762c4ce4_4_k_cu_066b54d6_134906ignoreE
	.align		8
        /*0038*/ 	.dword	_ZN40_INTERNAL_762c4ce4_4_k_cu_066b54d6_134904cuda3std3__419piecewise_constructE
	.align		8
        /*0040*/ 	.dword	_ZN40_INTERNAL_762c4ce4_4_k_cu_066b54d6_134904cuda3std3__48in_placeE
	.align		8
        /*0048*/ 	.dword	_ZN40_INTERNAL_762c4ce4_4_k_cu_066b54d6_134904cuda3std6ranges3__45__cpo4swapE
	.align		8
        /*0050*/ 	.dword	_ZN40_INTERNAL_762c4ce4_4_k_cu_066b54d6_134904cuda3std6ranges3__45__cpo9iter_moveE
	.align		8
        /*0058*/ 	.dword	_ZN40_INTERNAL_762c4ce4_4_k_cu_066b54d6_134904cute7productE
	.align		8
        /*0060*/ 	.dword	_ZN40_INTERNAL_762c4ce4_4_k_cu_066b54d6_134904cute1_E
	.align		8
        /*0068*/ 	.dword	$str$22
	.align		8
        /*0070*/ 	.dword	$str$23


//--------------------- .text._ZN7cutlass13device_kernelINS_4gemm6kernel13GemmUniversalIN4cute5tupleIJiiiiEEENS1_10collective13CollectiveMmaINS1_34MainloopSm90TmaGmmaWarpSpecializedILi11ENS5_IJNS4_1CILi1EEESB_SB_EEENS1_35KernelTmaWarpSpecializedCooperativeEEENS5_IJNSA_ILi256EEENSA_ILi384EEENSA_ILi16EEEEEENS_10bfloat16_tENS5_IJlSB_lEEESJ_SK_NS4_8TiledMMAINS4_8MMA_AtomIJNS4_4SM904GMMA28MMA_64x192x16_F32BF16BF16_SSILNSO_5MajorE0ELSQ_0ELNSO_7ScaleInE1ELSR_1EEEEEENS4_6LayoutINS5_IJNSA_ILi2EEESB_SB_EEENS5_IJSB_NSA_ILi0EEESX_EEEEENS5_IJNS4_10UnderscoreES10_S10_EEEEENS4_13SM90_TMA_LOADENS4_14ComposedLayoutINS4_7SwizzleILi1ELi4ELi3EEENS4_18smem_ptr_flag_bitsILi16EEENSU_INS5_IJNSA_ILi8EEESH_EEENS5_IJSH_SB_EEEEEEEvNS4_8identityES13_S1D_vS1E_EENS_8epilogue10collective6detail29Sm90TmaWarpSpecializedAdapterINS1H_15DefaultEpilogueISJ_SK_SK_NS1G_6thread17LinearCombinationISJ_Li1EffLNS1L_9ScaleType4KindE0ELNS_15FloatRoundStyleE2ESJ_EENS1_15EpilogueDefaultEEEEEvvEEEEvNT_6ParamsE --------------------------
	.section	.text._ZN7cutlass13device_kernelINS_4gemm6kernel13GemmUniversalIN4cute5tupleIJiiiiEEENS1_10collective13CollectiveMmaINS1_34MainloopSm90TmaGmmaWarpSpecializedILi11ENS5_IJNS4_1CILi1EEESB_SB_EEENS1_35KernelTmaWarpSpecializedCooperativeEEENS5_IJNSA_ILi256EEENSA_ILi384EEENSA_ILi16EEEEEENS_10bfloat16_tENS5_IJlSB_lEEESJ_SK_NS4_8TiledMMAINS4_8MMA_AtomIJNS4_4SM904GMMA28MMA_64x192x16_F32BF16BF16_SSILNSO_5MajorE0ELSQ_0ELNSO_7ScaleInE1ELSR_1EEEEEENS4_6LayoutINS5_IJNSA_ILi2EEESB_SB_EEENS5_IJSB_NSA_ILi0EEESX_EEEEENS5_IJNS4_10UnderscoreES10_S10_EEEEENS4_13SM90_TMA_LOADENS4_14ComposedLayoutINS4_7SwizzleILi1ELi4ELi3EEENS4_18smem_ptr_flag_bitsILi16EEENSU_INS5_IJNSA_ILi8EEESH_EEENS5_IJSH_SB_EEEEEEEvNS4_8identityES13_S1D_vS1E_EENS_8epilogue10collective6detail29Sm90TmaWarpSpecializedAdapterINS1H_15DefaultEpilogueISJ_SK_SK_NS1G_6thread17LinearCombinationISJ_Li1EffLNS1L_9ScaleType4KindE0ELNS_15FloatRoundStyleE2ESJ_EENS1_15EpilogueDefaultEEEEEvvEEEEvNT_6ParamsE,"ax",@progbits
	.align	128
.text._ZN7cutlass13device_kernelINS_4gemm6kernel13GemmUniversalIN4cute5tupleIJiiiiEEENS1_10collective13CollectiveMmaINS1_34MainloopSm90TmaGmmaWarpSpecializedILi11ENS5_IJNS4_1CILi1EEESB_SB_EEENS1_35KernelTmaWarpSpecializedCooperativeEEENS5_IJNSA_ILi256EEENSA_ILi384EEENSA_ILi16EEEEEENS_10bfloat16_tENS5_IJlSB_lEEESJ_SK_NS4_8TiledMMAINS4_8MMA_AtomIJNS4_4SM904GMMA28MMA_64x192x16_F32BF16BF16_SSILNSO_5MajorE0ELSQ_0ELNSO_7ScaleInE1ELSR_1EEEEEENS4_6LayoutINS5_IJNSA_ILi2EEESB_SB_EEENS5_IJSB_NSA_ILi0EEESX_EEEEENS5_IJNS4_10UnderscoreES10_S10_EEEEENS4_13SM90_TMA_LOADENS4_14ComposedLayoutINS4_7SwizzleILi1ELi4ELi3EEENS4_18smem_ptr_flag_bitsILi16EEENSU_INS5_IJNSA_ILi8EEESH_EEENS5_IJSH_SB_EEEEEEEvNS4_8identityES13_S1D_vS1E_EENS_8epilogue10collective6detail29Sm90TmaWarpSpecializedAdapterINS1H_15DefaultEpilogueISJ_SK_SK_NS1G_6thread17LinearCombinationISJ_Li1EffLNS1L_9ScaleType4KindE0ELNS_15FloatRoundStyleE2ESJ_EENS1_15EpilogueDefaultEEEEEvvEEEEvNT_6ParamsE:
        .type           _ZN7cutlass13device_kernelINS_4gemm6kernel13GemmUniversalIN4cute5tupleIJiiiiEEENS1_10collective13CollectiveMmaINS1_34MainloopSm90TmaGmmaWarpSpecializedILi11ENS5_IJNS4_1CILi1EEESB_SB_EEENS1_35KernelTmaWarpSpecializedCooperativeEEENS5_IJNSA_ILi256EEENSA_ILi384EEENSA_ILi16EEEEEENS_10bfloat16_tENS5_IJlSB_lEEESJ_SK_NS4_8TiledMMAINS4_8MMA_AtomIJNS4_4SM904GMMA28MMA_64x192x16_F32BF16BF16_SSILNSO_5MajorE0ELSQ_0ELNSO_7ScaleInE1ELSR_1EEEEEENS4_6LayoutINS5_IJNSA_ILi2EEESB_SB_EEENS5_IJSB_NSA_ILi0EEESX_EEEEENS5_IJNS4_10UnderscoreES10_S10_EEEEENS4_13SM90_TMA_LOADENS4_14ComposedLayoutINS4_7SwizzleILi1ELi4ELi3EEENS4_18smem_ptr_flag_bitsILi16EEENSU_INS5_IJNSA_ILi8EEESH_EEENS5_IJSH_SB_EEEEEEEvNS4_8identityES13_S1D_vS1E_EENS_8epilogue10collective6detail29Sm90TmaWarpSpecializedAdapterINS1H_15DefaultEpilogueISJ_SK_SK_NS1G_6thread17LinearCombinationISJ_Li1EffLNS1L_9ScaleType4KindE0ELNS_15FloatRoundStyleE2ESJ_EENS1_15EpilogueDefaultEEEEEvvEEEEvNT_6ParamsE,@function
        .size           _ZN7cutlass13device_kernelINS_4gemm6kernel13GemmUniversalIN4cute5tupleIJiiiiEEENS1_10collective13CollectiveMmaINS1_34MainloopSm90TmaGmmaWarpSpecializedILi11ENS5_IJNS4_1CILi1EEESB_SB_EEENS1_35KernelTmaWarpSpecializedCooperativeEEENS5_IJNSA_ILi256EEENSA_ILi384EEENSA_ILi16EEEEEENS_10bfloat16_tENS5_IJlSB_lEEESJ_SK_NS4_8TiledMMAINS4_8MMA_AtomIJNS4_4SM904GMMA28MMA_64x192x16_F32BF16BF16_SSILNSO_5MajorE0ELSQ_0ELNSO_7ScaleInE1ELSR_1EEEEEENS4_6LayoutINS5_IJNSA_ILi2EEESB_SB_EEENS5_IJSB_NSA_ILi0EEESX_EEEEENS5_IJNS4_10UnderscoreES10_S10_EEEEENS4_13SM90_TMA_LOADENS4_14ComposedLayoutINS4_7SwizzleILi1ELi4ELi3EEENS4_18smem_ptr_flag_bitsILi16EEENSU_INS5_IJNSA_ILi8EEESH_EEENS5_IJSH_SB_EEEEEEEvNS4_8identityES13_S1D_vS1E_EENS_8epilogue10collective6detail29Sm90TmaWarpSpecializedAdapterINS1H_15DefaultEpilogueISJ_SK_SK_NS1G_6thread17LinearCombinationISJ_Li1EffLNS1L_9ScaleType4KindE0ELNS_15FloatRoundStyleE2ESJ_EENS1_15EpilogueDefaultEEEEEvvEEEEvNT_6ParamsE,(.L_x_847 - _ZN7cutlass13device_kernelINS_4gemm6kernel13GemmUniversalIN4cute5tupleIJiiiiEEENS1_10collective13CollectiveMmaINS1_34MainloopSm90TmaGmmaWarpSpecializedILi11ENS5_IJNS4_1CILi1EEESB_SB_EEENS1_35KernelTmaWarpSpecializedCooperativeEEENS5_IJNSA_ILi256EEENSA_ILi384EEENSA_ILi16EEEEEENS_10bfloat16_tENS5_IJlSB_lEEESJ_SK_NS4_8TiledMMAINS4_8MMA_AtomIJNS4_4SM904GMMA28MMA_64x192x16_F32BF16BF16_SSILNSO_5MajorE0ELSQ_0ELNSO_7ScaleInE1ELSR_1EEEEEENS4_6LayoutINS5_IJNSA_ILi2EEESB_SB_EEENS5_IJSB_NSA_ILi0EEESX_EEEEENS5_IJNS4_10UnderscoreES10_S10_EEEEENS4_13SM90_TMA_LOADENS4_14ComposedLayoutINS4_7SwizzleILi1ELi4ELi3EEENS4_18smem_ptr_flag_bitsILi16EEENSU_INS5_IJNSA_ILi8EEESH_EEENS5_IJSH_SB_EEEEEEEvNS4_8identityES13_S1D_vS1E_EENS_8epilogue10collective6detail29Sm90TmaWarpSpecializedAdapterINS1H_15DefaultEpilogueISJ_SK_SK_NS1G_6thread17LinearCombinationISJ_Li1EffLNS1L_9ScaleType4KindE0ELNS_15FloatRoundStyleE2ESJ_EENS1_15EpilogueDefaultEEEEEvvEEEEvNT_6ParamsE)
        .other          _ZN7cutlass13device_kernelINS_4gemm6kernel13GemmUniversalIN4cute5tupleIJiiiiEEENS1_10collective13CollectiveMmaINS1_34MainloopSm90TmaGmmaWarpSpecializedILi11ENS5_IJNS4_1CILi1EEESB_SB_EEENS1_35KernelTmaWarpSpecializedCooperativeEEENS5_IJNSA_ILi256EEENSA_ILi384EEENSA_ILi16EEEEEENS_10bfloat16_tENS5_IJlSB_lEEESJ_SK_NS4_8TiledMMAINS4_8MMA_AtomIJNS4_4SM904GMMA28MMA_64x192x16_F32BF16BF16_SSILNSO_5MajorE0ELSQ_0ELNSO_7ScaleInE1ELSR_1EEEEEENS4_6LayoutINS5_IJNSA_ILi2EEESB_SB_EEENS5_IJSB_NSA_ILi0EEESX_EEEEENS5_IJNS4_10UnderscoreES10_S10_EEEEENS4_13SM90_TMA_LOADENS4_14ComposedLayoutINS4_7SwizzleILi1ELi4ELi3EEENS4_18smem_ptr_flag_bitsILi16EEENSU_INS5_IJNSA_ILi8EEESH_EEENS5_IJSH_SB_EEEEEEEvNS4_8identityES13_S1D_vS1E_EENS_8epilogue10collective6detail29Sm90TmaWarpSpecializedAdapterINS1H_15DefaultEpilogueISJ_SK_SK_NS1G_6thread17LinearCombinationISJ_Li1EffLNS1L_9ScaleType4KindE0ELNS_15FloatRoundStyleE2ESJ_EENS1_15EpilogueDefaultEEEEEvvEEEEvNT_6ParamsE,@"STO_CUDA_ENTRY STV_DEFAULT"
_ZN7cutlass13device_kernelINS_4gemm6kernel13GemmUniversalIN4cute5tupleIJiiiiEEENS1_10collective13CollectiveMmaINS1_34MainloopSm90TmaGmmaWarpSpecializedILi11ENS5_IJNS4_1CILi1EEESB_SB_EEENS1_35KernelTmaWarpSpecializedCooperativeEEENS5_IJNSA_ILi256EEENSA_ILi384EEENSA_ILi16EEEEEENS_10bfloat16_tENS5_IJlSB_lEEESJ_SK_NS4_8TiledMMAINS4_8MMA_AtomIJNS4_4SM904GMMA28MMA_64x192x16_F32BF16BF16_SSILNSO_5MajorE0ELSQ_0ELNSO_7ScaleInE1ELSR_1EEEEEENS4_6LayoutINS5_IJNSA_ILi2EEESB_SB_EEENS5_IJSB_NSA_ILi0EEESX_EEEEENS5_IJNS4_10UnderscoreES10_S10_EEEEENS4_13SM90_TMA_LOADENS4_14ComposedLayoutINS4_7SwizzleILi1ELi4ELi3EEENS4_18smem_ptr_flag_bitsILi16EEENSU_INS5_IJNSA_ILi8EEESH_EEENS5_IJSH_SB_EEEEEEEvNS4_8identityES13_S1D_vS1E_EENS_8epilogue10collective6detail29Sm90TmaWarpSpecializedAdapterINS1H_15DefaultEpilogueISJ_SK_SK_NS1G_6thread17LinearCombinationISJ_Li1EffLNS1L_9ScaleType4KindE0ELNS_15FloatRoundStyleE2ESJ_EENS1_15EpilogueDefaultEEEEEvvEEEEvNT_6ParamsE:
[----:B------:R-:W0:Y:S02]  /*0000*/  LDC R1, c[0x0][0x28] ;  /* 0x00000a00ff017b82 */ /* 0x000e240000000800 */
[----:B0-----:R-:W-:Y:S01]  /*0010*/  VIADD R1, R1, 0xfffffa48 ;  /* 0xfffffa4801017836 */ /* 0x001fe20000000000 */
[----:B------:R-:W0:Y:S01]  /*0020*/  S2R R2, SR_TID.X ;  /* 0x0000000000027919 */ /* 0x000e220000002100 */
[----:B------:R-:W-:Y:S01]  /*0030*/  ELECT P0, URZ, PT ;  /* 0x00000000003f782f */ /* 0x000fe20003800000 */
[----:B------:R-:W-:Y:S01]  /*0040*/  BSSY B0, `(.L_x_0) ;  /* 0x0000015000007945 */ /* 0x000fe20003800000 */
[--C-:B0-----:R-:W-:Y:S02]  /*0050*/  SHF.R.U32.HI R0, RZ, 0x5, R2.reuse ;  /* 0x00000005ff007819 */ /* 0x101fe40000011602 */
[----:B------:R-:W-:-:S03]  /*0060*/  SHF.R.U32.HI R2, RZ, 0x7, R2 ;  /* 0x00000007ff027819 */ /* 0x000fc60000011602 */
[----:B------:R-:W0:Y:S04]  /*0070*/  SHFL.IDX PT, R3, R0, RZ, 0x1f ;  /* 0x00001fff00037589 */ /* 0x000e2800000e0000 */
[----:B------:R-:W1:Y:S01]  /*0080*/  SHFL.IDX PT, R2, R2, RZ, 0x1f ;  /* 0x00001fff02027589 */ /* 0x000e6200000e0000 */
[----:B0-----:R-:W-:Y:S02]  /*0090*/  R2UR UR4, R3 ;  /* 0x00000000030472ca */ /* 0x001fe400000e0000 */
[----:B-1----:R-:W-:-:S11]  /*00a0*/  R2UR UR6, R2 ;  /* 0x00000000020672ca */ /* 0x002fd600000e0000 */
[----:B------:R-:W-:Y:S02]  /*00b0*/  USHF.R.S32.HI UR5, URZ, 0x1f, UR4 ;  /* 0x0000001f3f057899 */ /* 0x000fe40008011404 */
[----:B------:R-:W-:Y:S02]  /*00c0*/  ISETP.NE.OR P0, PT, RZ, UR4, !P0 ;  /* 0x00000004ff007c0c */ /* 0x000fe4000c705670 */
[----:B------:R-:W-:-:S04]  /*00d0*/  ULEA.HI UR5, UR5, UR4, URZ, 0x2 ;  /* 0x0000000405057291 */ /* 0x000fc8000f8f103f */
[----:B------:R-:W-:-:S04]  /*00e0*/  ULOP3.LUT UR5, UR5, 0xfffffffc, URZ, 0xc0, !UPT ;  /* 0xfffffffc05057892 */ /* 0x000fc8000f8ec03f */
[----:B------:R-:W-:-:S03]  /*00f0*/  UIADD3 UR8, UR4, -UR5, URZ ;  /* 0x8000000504087290 */ /* 0x000fc6000fffe03f */
[----:B------:R-:W-:Y:S09]  /*0100*/  @P0 BRA `(.L_x_1) ;  /* 0x0000000000200947 */ /* 0x000ff20003800000 */
[----:B------:R-:W-:Y:S02]  /*0110*/  ULDC.64 UR4, c[0x0][0x198] ;  /* 0x0000660000047ab9 */ /* 0x000fe40000000a00 */
[----:B------:R-:W-:Y:S02]  /*0120*/  UIADD3 UR10, UP0, UR4, 0xf0, URZ ;  /* 0x000000f0040a7890 */ /* 0x000fe4000ff1e03f */
[----:B------:R-:W-:Y:S02]  /*0130*/  UIADD3 UR4, UP1, UR4, 0x1f0, URZ ;  /* 0x000001f004047890 */ /* 0x000fe4000ff3e03f */
[----:B------:R-:W-:Y:S02]  /*0140*/  UIADD3.X UR11, URZ, UR5, URZ, UP0, !UPT ;  /* 0x000000053f0b7290 */ /* 0x000fe400087fe43f */
[----:B------:R-:W-:-:S07]  /*0150*/  UIADD3.X UR5, URZ, UR5, URZ, UP1, !UPT ;  /* 0x000000053f057290 */ /* 0x000fce0008ffe43f */
[----:B------:R0:W-:Y:S02]  /*0160*/  UTMACCTL.PF [UR10] ;  /* 0x000000000a0079b9 */ /* 0x0001e40008040000 */
[----:B------:R0:W-:Y:S02]  /*0170*/  UTMACCTL.PF [UR4] ;  /* 0x00000000040079b9 */ /* 0x0001e40008040000 */
[----:B0-----:R-:W-:Y:S01]  /*0180*/  NOP ;  /* 0x0000000000007918 */ /* 0x001fe20000000000 */
.L_x_1:
[----:B------:R-:W-:Y:S05]  /*0190*/  BSYNC B0 ;  /* 0x0000000000007941 */ /* 0x000fea0003800000 */
.L_x_0:
[----:B------:R-:W0:Y:S01]  /*01a0*/  SHFL.IDX PT, R2, R0, RZ, 0x1f ;  /* 0x00001fff00027589 */ /* 0x000e2200000e0000 */
[----:B------:R-:W-:Y:S01]  /*01b0*/  UISETP.NE.AND UP0, UPT, UR8, 0x3, UPT ;  /* 0x000000030800788c */ /* 0x000fe2000bf05270 */
[----:B------:R-:W-:Y:S01]  /*01c0*/  ISETP.NE.AND P1, PT, RZ, UR6, PT ;  /* 0x00000006ff007c0c */ /* 0x000fe2000bf25270 */
[----:B------:R-:W-:Y:S02]  /*01d0*/  UIADD3 UR10, UR6, -0x1, URZ ;  /* 0xffffffff060a7890 */ /* 0x000fe4000fffe03f */
[----:B------:R-:W-:Y:S02]  /*01e0*/  UISETP.EQ.OR UP0, UPT, UR8, URZ, !UP0 ;  /* 0x0000003f0800728c */ /* 0x000fe4000c702670 */
[----:B------:R-:W-:Y:S02]  /*01f0*/  UISETP.GE.U32.AND UP1, UPT, UR10, 0x2, UPT ;  /* 0x000000020a00788c */ /* 0x000fe4000bf26070 */
[----:B------:R-:W-:-:S04]  /*0200*/  UISETP.EQ.AND UP0, UPT, UR6, URZ, UP0 ;  /* 0x0000003f0600728c */ /* 0x000fc80008702270 */
[----:B------:R-:W-:-:S04]  /*0210*/  USEL UR40, URZ, 0x1, !UP0 ;  /* 0x000000013f287887 */ /* 0x000fc8000c000000 */
[----:B------:R-:W-:Y:S01]  /*0220*/  USEL UR40, UR40, 0x2, UP1 ;  /* 0x0000000228287887 */ /* 0x000fe20008800000 */
[----:B0-----:R-:W-:-:S13]  /*0230*/  ISETP.NE.AND P0, PT, R2, RZ, PT ;  /* 0x000000ff0200720c */ /* 0x001fda0003f05270 */
[----:B------:R-:W-:Y:S05]  /*0240*/  @P0 BRA `(.L_x_2) ;  /* 0x00000000009c0947 */ /* 0x000fea0003800000 */
[----:B------:R-:W-:Y:S01]  /*0250*/  ELECT P0, URZ, PT ;  /* 0x00000000003f782f */ /* 0x000fe20003800000 */
[----:B------:R-:W-:-:S12]  /*0260*/  BSSY B0, `(.L_x_2) ;  /* 0x0000025000007945 */ /* 0x000fd80003800000 */
[----:B------:R-:W-:Y:S05]  /*0270*/  @!P0 BRA `(.L_x_3) ;  /* 0x00000000008c8947 */ /* 0x000fea0003800000 */
[----:B------:R-:W0:Y:S01]  /*0280*/  S2UR UR9, SR_CgaCtaId ;  /* 0x00000000000979c3 */ /* 0x000e220000008800 */
[----:B------:R-:W-:Y:S01]  /*0290*/  UMOV UR4, 0x400 ;  /* 0x0000040000047882 */ /* 0x000fe20000000000 */
[----:B------:R-:W-:Y:S01]  /*02a0*/  UMOV UR5, 0x1 ;  /* 0x0000000100057882 */ /* 0x000fe20000000000 */
[----:B------:R-:W-:Y:S02]  /*02b0*/  UMOV UR6, 0x100 ;  /* 0x0000010000067882 */ /* 0x000fe40000000000 */
[----:B------:R-:W-:-:S04]  /*02c0*/  UIADD3 UR6, -UR6, 0x100000, URZ ;  /* 0x0010000006067890 */ /* 0x000fc8000fffe13f */
[----:B------:R-:W-:Y:S02]  /*02d0*/  USHF.L.U32 UR7, UR6, 0xb, URZ ;  /* 0x0000000b06077899 */ /* 0x000fe4000800063f */
[----:B------:R-:W-:Y:S02]  /*02e0*/  USHF.L.U32 UR6, UR6, 0x1, URZ ;  /* 0x0000000106067899 */ /* 0x000fe4000800063f */
[----:B0-----:R-:W-:Y:S02]  /*02f0*/  ULEA UR9, UR9, UR4, 0x18 ;  /* 0x0000000409097291 */ /* 0x001fe4000f8ec03f */
[----:B------:R-:W-:-:S04]  /*0300*/  UIADD3 UR4, -UR5, 0x100000, URZ ;  /* 0x0010000005047890 */ /* 0x000fc8000fffe13f */
[----:B------:R-:W-:Y:S02]  /*0310*/  USHF.L.U32 UR5, UR4, 0xb, URZ ;  /* 0x0000000b04057899 */ /* 0x000fe4000800063f */
[----:B------:R-:W-:Y:S01]  /*0320*/  USHF.L.U32 UR4, UR4, 0x1, URZ ;  /* 0x0000000104047899 */ /* 0x000fe2000800063f */
[----:B------:R-:W0:Y:S11]  /*0330*/  FENCE.VIEW.ASYNC.S ;  /* 0x00000000000073c6 */ /* 0x000e360000000000 */
[----:B0-----:R0:W1:Y:S01]  /*0340*/  SYNCS.EXCH.64 URZ, [UR9], UR4 ;  /* 0x00000004093f75b2 */ /* 0x0010620008000100 */
[----:B------:R0:W2:Y:S01]  /*0350*/  SYNCS.EXCH.64 URZ, [UR9+0x58], UR6 ;  /* 0x00005806093f75b2 */ /* 0x0000a20008000100 */
[----:B------:R0:W3:Y:S01]  /*0360*/  SYNCS.EXCH.64 URZ, [UR9+0x8], UR4 ;  /* 0x00000804093f75b2 */ /* 0x0000e20008000100 */
[----:B------:R0:W4:Y:S01]  /*0370*/  SYNCS.EXCH.64 URZ, [UR9+0x60], UR6 ;  /* 0x00006006093f75b2 */ /* 0x0001220008000100 */
[----:B------:R0:W0:Y:S01]  /*0380*/  SYNCS.EXCH.64 URZ, [UR9+0x10], UR4 ;  /* 0x00001004093f75b2 */ /* 0x0000220008000100 */
        /* <DEDUP_REMOVED lines=17> */
[----:B------:R-:W-:Y:S01]  /*04a0*/  NOP ;  /* 0x0000000000007918 */ /* 0x000fe20000000000 */
.L_x_3:
[----:B0-----:R-:W-:Y:S05]  /*04b0*/  BSYNC B0 ;  /* 0x0000000000007941 */ /* 0x001fea0003800000 */
.L_x_2:
[----:B------:R-:W0:Y:S01]  /*04c0*/  SHFL.IDX PT, R0, R0, RZ, 0x1f ;  /* 0x00001fff00007589 */ /* 0x000e2200000e0000 */
[----:B------:R-:W5:Y:S01]  /*04d0*/  LDC R2, c[0x0][0x65c] ;  /* 0x00019700ff027b82 */ /* 0x000f620000000800 */
[----:B------:R-:W-:Y:S01]  /*04e0*/  ELECT P0, URZ, PT ;  /* 0x00000000003f782f */ /* 0x000fe20003800000 */
[----:B------:R-:W-:Y:S01]  /*04f0*/  IMAD.MOV.U32 R5, RZ, RZ, RZ ;  /* 0x000000ffff057224 */ /* 0x000fe200078e00ff */
[----:B------:R-:W1:Y:S01]  /*0500*/  S2R R4, SR_CTAID.X ;  /* 0x0000000000047919 */ /* 0x000e620000002500 */
[----:B------:R-:W-:Y:S01]  /*0510*/  UMOV UR4, 0x20 ;  /* 0x0000002000047882 */ /* 0x000fe20000000000 */
[----:B------:R-:W-:Y:S01]  /*0520*/  NOP ;  /* 0x0000000000007918 */ /* 0x000fe20000000000 */
[----:B------:R-:W-:Y:S01]  /*0530*/  NOP ;  /* 0x0000000000007918 */ /* 0x000fe20000000000 */
[----:B------:R-:W-:Y:S02]  /*0540*/  LOP3.LUT R22, R22, 0xfffff7ff, RZ, 0xc0, !PT ;  /* 0xfffff7ff16167812 */ /* 0x000fe400078ec0ff */
[----:B0-----:R-:W-:-:S02]  /*0550*/  ISETP.NE.OR P0, PT, R0, RZ, !P0 ;  /* 0x000000ff0000720c */ /* 0x001fc40004705670 */
[----:B-----5:R-:W-:Y:S01]  /*0560*/  ISETP.NE.AND P2, PT, R2, 0x1, PT ;  /* 0x000000010200780c */ /* 0x020fe20003f45270 */
[----:B------:R-:W0:Y:S10]  /*0570*/  S2R R0, SR_CTAID.Y ;  /* 0x0000000000007919 */ /* 0x000e340000002600 */
[----:B------:R-:W-:Y:S01]  /*0580*/  VOTEU.ALL UP0, P0 ;  /* 0x00000000003f7886 */ /* 0x000fe20000000000 */
[----:B------:R-:W-:Y:S01]  /*0590*/  VOTEU.ALL UP1, P0 ;  /* 0x00000000003f7886 */ /* 0x000fe20000020000 */
[----:B------:R-:W1:Y:S01]  /*05a0*/  @P2 LDC R7, c[0x0][0x10] ;  /* 0x00000400ff072b82 */ /* 0x000e620000000800 */
[----:B------:R-:W-:Y:S01]  /*05b0*/  @P2 IMAD.MOV.U32 R3, RZ, RZ, RZ ;  /* 0x000000ffff032224 */ /* 0x000fe200078e00ff */
[----:B------:R-:W-:Y:S01]  /*05c0*/  @P2 LOP3.LUT R22, R22, 0x800, RZ, 0xfc, !PT ;  /* 0x0000080016162812 */ /* 0x000fe200078efcff */
[----:B------:R-:W-:Y:S01]  /*05d0*/  @P2 IMAD.MOV.U32 R11, RZ, RZ, RZ ;  /* 0x000000ffff0b2224 */ /* 0x000fe200078e00ff */
[----:B------:R-:W-:Y:S01]  /*05e0*/  @!UP0 UMOV UR6, 0x400 ;  /* 0x0000040000068882 */ /* 0x000fe20000000000 */
[----:B------:R-:W-:-:S04]  /*05f0*/  @!UP0 UIADD3 UR4, -UR4, 0x100000, URZ ;  /* 0x0010000004048890 */ /* 0x000fc8000fffe13f */
[----:B------:R-:W-:Y:S02]  /*0600*/  @!UP0 USHF.L.U32 UR5, UR4, 0xb, URZ ;  /* 0x0000000b04058899 */ /* 0x000fe4000800063f */
[----:B------:R-:W-:Y:S01]  /*0610*/  @!UP0 USHF.L.U32 UR4, UR4, 0x1, URZ ;  /* 0x0000000104048899 */ /* 0x000fe2000800063f */
[----:B------:R-:W5:Y:S08]  /*0620*/  @!P2 LDC R9, c[0x0][0xc] ;  /* 0x00000300ff09ab82 */ /* 0x000f700000000800 */
[----:B------:R-:W2:Y:S01]  /*0630*/  @!UP0 S2UR UR7, SR_CgaCtaId ;  /* 0x00000000000789c3 */ /* 0x000ea20000008800 */
[----:B0-----:R-:W-:-:S04]  /*0640*/  @P2 IMAD.MOV.U32 R2, RZ, RZ, R0 ;  /* 0x000000ffff022224 */ /* 0x001fc800078e0000 */
[----:B-1----:R-:W-:-:S04]  /*0650*/  @P2 IMAD.WIDE.U32 R6, R4, R7, R2 ;  /* 0x0000000704062225 */ /* 0x002fc800078e0002 */
[----:B------:R-:W-:Y:S02]  /*0660*/  @P2 IMAD.MOV.U32 R16, RZ, RZ, R6 ;  /* 0x000000ffff102224 */ /* 0x000fe400078e0006 */
[----:B------:R-:W-:Y:S02]  /*0670*/  @P2 IMAD.IADD R17, R7, 0x1, R11 ;  /* 0x0000000107112824 */ /* 0x000fe400078e020b */
[----:B-----5:R-:W-:-:S04]  /*0680*/  @!P2 IMAD.WIDE.U32 R2, R9, R0, R4 ;  /* 0x000000000902a225 */ /* 0x020fc800078e0004 */
[----:B------:R-:W-:Y:S02]  /*0690*/  @!P2 IMAD.MOV.U32 R16, RZ, RZ, R2 ;  /* 0x000000ffff10a224 */ /* 0x000fe400078e0002 */
[----:B------:R-:W-:Y:S01]  /*06a0*/  @!P2 IMAD.MOV.U32 R17, RZ, RZ, R3 ;  /* 0x000000ffff11a224 */ /* 0x000fe200078e0003 */
[----:B--2---:R-:W-:Y:S02]  /*06b0*/  @!UP0 ULEA UR6, UR7, UR6, 0x18 ;  /* 0x0000000607068291 */ /* 0x004fe4000f8ec03f */
[----:B------:R0:W-:Y:S01]  /*06c0*/  STL [R1+0x304], R16 ;  /* 0x0003041001007387 */ /* 0x0001e20000100800 */
[----:B------:R-:W-:-:S03]  /*06d0*/  VOTEU.ALL UP0, P0 ;  /* 0x00000000003f7886 */ /* 0x000fc60000000000 */
[----:B------:R0:W-:Y:S04]  /*06e0*/  STL [R1+0x300], R17 ;  /* 0x0003001101007387 */ /* 0x0001e80000100800 */
[----:B------:R-:W1:Y:S02]  /*06f0*/  FENCE.VIEW.ASYNC.S ;  /* 0x00000000000073c6 */ /* 0x000e640000000000 */
[----:B-1----:R0:W3:Y:S01]  /*0700*/  @!UP0 SYNCS.EXCH.64 URZ, [UR6+0xc0], UR4 ;  /* 0x0000c004063f85b2 */ /* 0x0020e20008000100 */
[----:B------:R0:W3:Y:S01]  /*0710*/  @!UP1 SYNCS.EXCH.64 URZ, [UR6+0xc8], UR4 ;  /* 0x0000c804063f95b2 */ /* 0x0000e20008000100 */
[----:B------:R-:W-:Y:S01]  /*0720*/  NOP ;  /* 0x0000000000007918 */ /* 0x000fe20000000000 */
[----:B---34-:R-:W-:Y:S06]  /*0730*/  BAR.SYNC.DEFER_BLOCKING 0x0 ;  /* 0x0000000000007b1d */ /* 0x018fec0000010000 */
[----:B0-----:R-:W-:Y:S05]  /*0740*/  @!P1 BRA `(.L_x_4) ;  /* 0x000001d800509947 */ /* 0x001fea0003800000 */
[----:B------:R-:W-:-:S06]  /*0750*/  UISETP.GT.U32.AND UP0, UPT, UR10, 0x1, UPT ;  /* 0x000000010a00788c */ /* 0x000fcc000bf04070 */
[----:B------:R-:W-:-:S13]  /*0760*/  PLOP3.LUT P0, PT, PT, PT, UP0, 0x80, 0x0 ;  /* 0x000000000000781c */ /* 0x000fda0003f0f008 */
[----:B------:R-:W-:Y:S05]  /*0770*/  @P0 EXIT ;  /* 0x000000000000094d */ /* 0x000fea0003800000 */
[----:B------:R-:W-:Y:S01]  /*0780*/  ULDC.64 UR4, c[0x0][0x650] ;  /* 0x0001940000047ab9 */ /* 0x000fe20000000a00 */
[----:B------:R-:W-:Y:S01]  /*0790*/  UMOV UR41, 0xffffffff ;  /* 0xffffffff00297882 */ /* 0x000fe20000000000 */
[----:B------:R-:W-:Y:S01]  /*07a0*/  ISETP.GE.U32.AND P0, PT, R16, UR4, PT ;  /* 0x0000000410007c0c */ /* 0x000fe2000bf06070 */
[----:B------:R-:W-:Y:S01]  /*07b0*/  UMOV UR42, 0xffffffff ;  /* 0xffffffff002a7882 */ /* 0x000fe20000000000 */
[----:B------:R-:W-:Y:S01]  /*07c0*/  UMOV UR45, 0xffffffff ;  /* 0xffffffff002d7882 */ /* 0x000fe20000000000 */
[----:B------:R-:W-:Y:S02]  /*07d0*/  PRMT R6, RZ, 0x7610, R6 ;  /* 0x00007610ff067816 */ /* 0x000fe40000000006 */
[----:B------:R-:W-:-:S13]  /*07e0*/  ISETP.GE.U32.AND.EX P0, PT, R17, UR5, PT, P0 ;  /* 0x0000000511007c0c */ /* 0x000fda000bf06100 */
[----:B------:R-:W-:Y:S05]  /*07f0*/  @P0 BRA `(.L_x_5) ;  /* 0x00000004006c0947 */ /* 0x000fea0003800000 */
[----:B------:R-:W0:Y:S01]  /*0800*/  LDC.64 R12, c[0x0][0x628] ;  /* 0x00018a00ff0c7b82 */ /* 0x000e220000000a00 */
[----:B------:R-:W-:Y:S02]  /*0810*/  IMAD.MOV.U32 R2, RZ, RZ, R16 ;  /* 0x000000ffff027224 */ /* 0x000fe400078e0010 */
[----:B------:R-:W-:-:S05]  /*0820*/  IMAD.MOV.U32 R3, RZ, RZ, R17 ;  /* 0x000000ffff037224 */ /* 0x000fca00078e0011 */
[----:B------:R-:W1:Y:S08]  /*0830*/  LDC R10, c[0x0][0x630] ;  /* 0x00018c00ff0a7b82 */ /* 0x000e700000000800 */
[----:B------:R-:W2:Y:S01]  /*0840*/  LDC.64 R14, c[0x0][0x620] ;  /* 0x00018800ff0e7b82 */ /* 0x000ea20000000a00 */
[----:B0-----:R-:W-:-:S04]  /*0850*/  ISETP.NE.U32.AND P0, PT, R12, RZ, PT ;  /* 0x000000ff0c00720c */ /* 0x001fc80003f05070 */
[----:B------:R-:W-:-:S13]  /*0860*/  ISETP.NE.AND.EX P0, PT, R13, RZ, PT, P0 ;  /* 0x000000ff0d00720c */ /* 0x000fda0003f05300 */
[----:B-12---:R-:W-:Y:S05]  /*0870*/  @!P0 BRA `(.L_x_6) ;  /* 0x0000000000288947 */ /* 0x006fea0003800000 */
[----:B------:R-:W0:Y:S02]  /*0880*/  LDC R9, c[0x0][0x634] ;  /* 0x00018d00ff097b82 */ /* 0x000e240000000800 */
[----:B0-----:R-:W-:-:S05]  /*0890*/  IADD3 R9, P0, R16, R9, RZ ;  /* 0x0000000910097210 */ /* 0x001fca0007f1e0ff */
[----:B------:R-:W-:-:S04]  /*08a0*/  IMAD.X R11, RZ, RZ, R17, P0 ;  /* 0x000000ffff0b7224 */ /* 0x000fc800000e0611 */
[----:B------:R-:W-:-:S04]  /*08b0*/  IMAD.WIDE.U32 R2, R11, R12, RZ ;  /* 0x0000000c0b027225 */ /* 0x000fc800078e00ff */
[----:B------:R-:W-:-:S04]  /*08c0*/  IMAD.WIDE.U32 R6, P0, R9, R13, R2 ;  /* 0x0000000d09067225 */ /* 0x000fc80007800002 */
[----:B------:R-:W-:-:S04]  /*08d0*/  IMAD.WIDE.U32 R2, R9, R12, RZ ;  /* 0x0000000c09027225 */ /* 0x000fc800078e00ff */
[----:B------:R-:W-:Y:S01]  /*08e0*/  IMAD.X R9, RZ, RZ, RZ, P0 ;  /* 0x000000ffff097224 */ /* 0x000fe200000e06ff */
[----:B------:R-:W-:Y:S01]  /*08f0*/  IADD3 RZ, P0, R3, R6, RZ ;  /* 0x0000000603ff7210 */ /* 0x000fe20007f1e0ff */
[----:B------:R-:W-:-:S04]  /*0900*/  IMAD.MOV.U32 R8, RZ, RZ, R7 ;  /* 0x000000ffff087224 */ /* 0x000fc800078e0007 */
[----:B------:R-:W-:-:S08]  /*0910*/  IMAD.WIDE.U32.X R2, R11, R13, R8, P0 ;  /* 0x0000000d0b027225 */ /* 0x000fd000000e0408 */
.L_x_6:
[-CC-:B------:R-:W-:Y:S01]  /*0920*/  SHF.R.U64 R24, R2, R10.reuse, R3.reuse ;  /* 0x0000000a02187219 */ /* 0x180fe20000001203 */
[----:B------:R-:W0:Y:S01]  /*0930*/  LDC.64 R18, c[0x0][0x640] ;  /* 0x00019000ff127b82 */ /* 0x000e220000000a00 */
[----:B------:R-:W-:Y:S01]  /*0940*/  SHF.R.U32.HI R2, RZ, R10, R3 ;  /* 0x0000000aff027219 */ /* 0x000fe20000011603 */
[----:B------:R-:W-:Y:S01]  /*0950*/  ULDC UR4, c[0x0][0x150] ;  /* 0x0000540000047ab9 */ /* 0x000fe20000000800 */
[----:B------:R-:W-:Y:S01]  /*0960*/  IADD3 R9, P0, RZ, -R24, RZ ;  /* 0x80000018ff097210 */ /* 0x000fe20007f1e0ff */
[----:B------:R-:W-:Y:S01]  /*0970*/  IMAD.MOV.U32 R3, RZ, RZ, R17 ;  /* 0x000000ffff037224 */ /* 0x000fe200078e0011 */
[----:B------:R-:W-:-:S03]  /*0980*/  I2FP.F32.U32 R5, R4 ;  /* 0x0000000400057245 */ /* 0x000fc60000201000 */
[----:B------:R-:W1:Y:S01]  /*0990*/  LDC R8, c[0x0][0x618] ;  /* 0x00018600ff087b82 */ /* 0x000e620000000800 */
[----:B------:R-:W-:Y:S02]  /*09a0*/  IMAD.X R11, RZ, RZ, ~R2, P0 ;  /* 0x000000ffff0b7224 */ /* 0x000fe400000e0e02 */
[----:B------:R-:W-:Y:S01]  /*09b0*/  FMUL R5, R5, UR4 ;  /* 0x0000000405057c20 */ /* 0x000fe20008400000 */
[----:B------:R-:W-:Y:S01]  /*09c0*/  IMAD.MOV.U32 R2, RZ, RZ, R16 ;  /* 0x000000ffff027224 */ /* 0x000fe200078e0010 */
[----:B------:R-:W-:Y:S01]  /*09d0*/  ULDC UR4, c[0x0][0x154] ;  /* 0x0000550000047ab9 */ /* 0x000fe20000000800 */
[-C--:B------:R-:W-:Y:S02]  /*09e0*/  IMAD R6, R11, R14.reuse, RZ ;  /* 0x0000000e0b067224 */ /* 0x080fe400078e02ff */
[C---:B------:R-:W-:Y:S01]  /*09f0*/  IMAD.WIDE.U32 R2, R9.reuse, R14, R2 ;  /* 0x0000000e09027225 */ /* 0x040fe200078e0002 */
[----:B------:R-:W2:Y:S01]  /*0a00*/  LDC R7, c[0x0][0x144] ;  /* 0x00005100ff077b82 */ /* 0x000ea20000000800 */
[----:B------:R-:W3:Y:S02]  /*0a10*/  F2I.U32.TRUNC.NTZ R5, R5 ;  /* 0x0000000500057305 */ /* 0x000ee4000020f000 */
[----:B------:R-:W-:-:S04]  /*0a20*/  IMAD R9, R9, R15, R6 ;  /* 0x0000000f09097224 */ /* 0x000fc800078e0206 */
[----:B------:R-:W-:Y:S01]  /*0a30*/  IMAD.IADD R3, R3, 0x1, R9 ;  /* 0x0000000103037824 */ /* 0x000fe200078e0209 */
[----:B------:R-:W4:Y:S01]  /*0a40*/  LDC R10, c[0x0][0x608] ;  /* 0x00018200ff0a7b82 */ /* 0x000f220000000800 */
[----:B0-----:R-:W-:-:S04]  /*0a50*/  ISETP.NE.U32.AND P0, PT, R18, RZ, PT ;  /* 0x000000ff1200720c */ /* 0x001fc80003f05070 */
[----:B------:R-:W-:-:S03]  /*0a60*/  ISETP.NE.AND.EX P0, PT, R19, RZ, PT, P0 ;  /* 0x000000ff1300720c */ /* 0x000fc60003f05300 */
[----:B------:R-:W0:Y:S01]  /*0a70*/  LDC R15, c[0x0][0x658] ;  /* 0x00019600ff0f7b82 */ /* 0x000e220000000800 */
[----:B-1----:R-:W-:Y:S01]  /*0a80*/  SHF.R.U64 R12, R2, R8, R3 ;  /* 0x00000008020c7219 */ /* 0x002fe20000001203 */
[----:B---3--:R-:W-:Y:S01]  /*0a90*/  IMAD.MOV R6, RZ, RZ, -R5 ;  /* 0x000000ffff067224 */ /* 0x008fe200078e0a05 */
[----:B------:R-:W-:Y:S02]  /*0aa0*/  I2FP.F32.U32 R2, R0 ;  /* 0x0000000000027245 */ /* 0x000fe40000201000 */
[----:B------:R-:W-:-:S03]  /*0ab0*/  SHF.R.U32.HI R5, RZ, R8, R3 ;  /* 0x00000008ff057219 */ /* 0x000fc60000011603 */
[----:B------:R-:W1:Y:S01]  /*0ac0*/  LDC R13, c[0x0][0x148] ;  /* 0x00005200ff0d7b82 */ /* 0x000e620000000800 */
[----:B--2---:R-:W-:Y:S02]  /*0ad0*/  IMAD R8, R7, R6, R4 ;  /* 0x0000000607087224 */ /* 0x004fe400078e0204 */
[----:B------:R-:W-:Y:S01]  /*0ae0*/  FMUL R3, R2, UR4 ;  /* 0x0000000402037c20 */ /* 0x000fe20008400000 */
[----:B------:R-:W-:Y:S02]  /*0af0*/  IMAD.MOV.U32 R2, RZ, RZ, -0x1 ;  /* 0xffffffffff027424 */ /* 0x000fe400078e00ff */
[----:B------:R-:W-:Y:S01]  /*0b00*/  IMAD.MOV.U32 R6, RZ, RZ, 0x1 ;  /* 0x00000001ff067424 */ /* 0x000fe200078e00ff */
[----:B------:R2:W3:Y:S01]  /*0b10*/  F2I.U32.TRUNC.NTZ R11, R3 ;  /* 0x00000003000b7305 */ /* 0x0004e2000020f000 */
[----:B------:R-:W1:Y:S01]  /*0b20*/  LDC R17, c[0x0][0x600] ;  /* 0x00018000ff117b82 */ /* 0x000e620000000800 */
[-CC-:B----4-:R-:W-:Y:S02]  /*0b30*/  SHF.R.U64 R23, R12, R10.reuse, R5.reuse ;  /* 0x0000000a0c177219 */ /* 0x190fe40000001205 */
[----:B------:R-:W-:-:S05]  /*0b40*/  SHF.R.U32.HI R4, RZ, R10, R5 ;  /* 0x0000000aff047219 */ /* 0x000fca0000011605 */
[----:B------:R-:W4:Y:S01]  /*0b50*/  LDC R14, c[0x0][0x648] ;  /* 0x00019200ff0e7b82 */ /* 0x000f220000000800 */
[-CC-:B0-----:R-:W-:Y:S02]  /*0b60*/  SHF.R.U64 R20, R23, R15.reuse, R4.reuse ;  /* 0x0000000f17147219 */ /* 0x181fe40000001204 */
[-C--:B------:R-:W-:Y:S02]  /*0b70*/  SHF.L.U32 R2, R2, R15.reuse, RZ ;  /* 0x0000000f02027219 */ /* 0x080fe400000006ff */
[-C--:B------:R-:W-:Y:S02]  /*0b80*/  SHF.R.U32.HI R4, RZ, R15.reuse, R4 ;  /* 0x0000000fff047219 */ /* 0x080fe40000011604 */
[----:B------:R-:W-:Y:S01]  /*0b90*/  LOP3.LUT R10, RZ, R2, RZ, 0x33, !PT ;  /* 0x00000002ff0a7212 */ /* 0x000fe200078e33ff */
[----:B------:R-:W0:Y:S01]  /*0ba0*/  LDC R21, c[0x0][0x638] ;  /* 0x00018e00ff157b82 */ /* 0x000e220000000800 */
[----:B------:R-:W-:Y:S01]  /*0bb0*/  SHF.L.U32 R9, R6, R15, RZ ;  /* 0x0000000f06097219 */ /* 0x000fe200000006ff */
[----:B------:R-:W-:-:S02]  /*0bc0*/  IMAD.MOV.U32 R2, RZ, RZ, R20 ;  /* 0x000000ffff027224 */ /* 0x000fc400078e0014 */
[----:B--2---:R-:W-:-:S04]  /*0bd0*/  IMAD.MOV.U32 R3, RZ, RZ, R4 ;  /* 0x000000ffff037224 */ /* 0x004fc800078e0004 */
[----:B------:R-:W2:Y:S01]  /*0be0*/  LDC R16, c[0x0][0x610] ;  /* 0x00018400ff107b82 */ /* 0x000ea20000000800 */
[----:B---3--:R-:W-:Y:S05]  /*0bf0*/  @!P0 BRA `(.L_x_7) ;  /* 0x0000000000288947 */ /* 0x008fea0003800000 */
[----:B------:R-:W3:Y:S02]  /*0c00*/  LDC R7, c[0x0][0x64c] ;  /* 0x00019300ff077b82 */ /* 0x000ee40000000800 */
[----:B---3--:R-:W-:-:S05]  /*0c10*/  IADD3 R7, P0, R20, R7, RZ ;  /* 0x0000000714077210 */ /* 0x008fca0007f1e0ff */
        /* <DEDUP_REMOVED lines=8> */
.L_x_7:
[----:B----4-:R-:W-:Y:S01]  /*0ca0*/  SHF.R.U64 R2, R2, R14, R3 ;  /* 0x0000000e02027219 */ /* 0x010fe20000001203 */
[----:B-1----:R-:W-:Y:S01]  /*0cb0*/  VIADD R3, R17, 0xffffffff ;  /* 0xffffffff11037836 */ /* 0x002fe20000000000 */
[----:B------:R-:W-:Y:S01]  /*0cc0*/  LOP3.LUT R10, R23, R10, RZ, 0xc0, !PT ;  /* 0x0000000a170a7212 */ /* 0x000fe200078ec0ff */
[----:B------:R-:W-:Y:S01]  /*0cd0*/  IMAD.MOV R11, RZ, RZ, -R11 ;  /* 0x000000ffff0b7224 */ /* 0x000fe200078e0a0b */
[----:B------:R-:W-:Y:S01]  /*0ce0*/  R2UR UR45, R24 ;  /* 0x00000000182d72ca */ /* 0x000fe200000e0000 */
[----:B------:R-:W-:Y:S01]  /*0cf0*/  IMAD.MOV R4, RZ, RZ, -R2 ;  /* 0x000000ffff047224 */ /* 0x000fe200078e0a02 */
[----:B------:R-:W-:Y:S01]  /*0d00*/  LOP3.LUT R3, R12, R3, RZ, 0xc0, !PT ;  /* 0x000000030c037212 */ /* 0x000fe200078ec0ff */
[----:B------:R-:W-:Y:S02]  /*0d10*/  @P2 IMAD R8, R13, R11, R0 ;  /* 0x0000000b0d082224 */ /* 0x000fe400078e0200 */
[----:B------:R-:W-:Y:S02]  /*0d20*/  IMAD R9, R9, R2, R10 ;  /* 0x0000000209097224 */ /* 0x000fe400078e020a */
[----:B0-----:R-:W-:-:S02]  /*0d30*/  IMAD R0, R4, R21, R20 ;  /* 0x0000001504007224 */ /* 0x001fc400078e0214 */
[----:B--2---:R-:W-:Y:S02]  /*0d40*/  IMAD R8, R9, R16, R8 ;  /* 0x0000001009087224 */ /* 0x004fe400078e0208 */
[----:B------:R-:W-:Y:S02]  /*0d50*/  IMAD R3, R0, R17, R3 ;  /* 0x0000001100037224 */ /* 0x000fe400078e0203 */
[----:B------:R-:W-:-:S03]  /*0d60*/  IMAD.MOV.U32 R6, RZ, RZ, 0x1 ;  /* 0x00000001ff067424 */ /* 0x000fc600078e00ff */
[----:B------:R-:W-:Y:S02]  /*0d70*/  SEL R0, R3, R8, !P2 ;  /* 0x0000000803007207 */ /* 0x000fe40005000000 */
[----:B------:R-:W-:Y:S02]  /*0d80*/  SEL R8, R8, R3, !P2 ;  /* 0x0000000308087207 */ /* 0x000fe40005000000 */
[----:B------:R-:W-:Y:S02]  /*0d90*/  R2UR UR42, R0 ;  /* 0x00000000002a72ca */ /* 0x000fe400000e0000 */
[----:B------:R-:W-:-:S15]  /*0da0*/  R2UR UR41, R8 ;  /* 0x00000000082972ca */ /* 0x000fde00000e0000 */
.L_x_5:
[----:B------:R-:W-:-:S08]  /*0db0*/  NOP ;  /* 0x0000000000007918 */ /* 0x000fd00000000000 */
[----:B------:R-:W0:Y:S02]  /*0dc0*/  USETMAXREG.TRY_ALLOC.CTAPOOL UP0, 0xf0 ;  /* 0x000000f0000079c8 */ /* 0x000e240008000600 */
[----:B0-----:R-:W-:-:S13]  /*0dd0*/  PLOP3.LUT P0, PT, PT, PT, UP0, 0x80, 0x0 ;  /* 0x000000000000781c */ /* 0x001fda0003f0f008 */
[----:B------:R-:W-:Y:S05]  /*0de0*/  @!P0 BRA `(.L_x_5) ;  /* 0xfffffffc00f08947 */ /* 0x000fea000383ffff */
[----:B------:R-:W-:Y:S01]  /*0df0*/  ULDC.64 UR4, c[0x0][0x598] ;  /* 0x0001660000047ab9 */ /* 0x000fe20000000a00 */
[----:B------:R-:W-:Y:S01]  /*0e00*/  ULDC.64 UR36, c[0x0][0x208] ;  /* 0x0000820000247ab9 */ /* 0x000fe20000000a00 */
[----:B------:R-:W-:-:S04]  /*0e10*/  ISETP.NE.U32.AND P0, PT, RZ, UR4, PT ;  /* 0x00000004ff007c0c */ /* 0x000fc8000bf05070 */
[----:B------:R-:W-:-:S13]  /*0e20*/  ISETP.NE.AND.EX P0, PT, RZ, UR5, PT, P0 ;  /* 0x00000005ff007c0c */ /* 0x000fda000bf05300 */
[----:B------:R-:W-:Y:S05]  /*0e30*/  @!P0 BRA `(.L_x_8) ;  /* 0x00000000001c8947 */ /* 0x000fea0003800000 */
[----:B------:R-:W0:Y:S02]  /*0e40*/  LDC.64 R2, c[0x0][0x598] ;  /* 0x00016600ff027b82 */ /* 0x000e240000000a00 */
[----:B0-----:R-:W2:Y:S02]  /*0e50*/  LDG.E.64 R2, desc[UR36][R2.64] ;  /* 0x0000002402027981 */ /* 0x001ea4000c1e1b00 */
[----:B--2---:R-:W-:-:S04]  /*0e60*/  ISETP.NE.U32.AND P0, PT, R2, RZ, PT ;  /* 0x000000ff0200720c */ /* 0x004fc80003f05070 */
[----:B------:R-:W-:-:S13]  /*0e70*/  ISETP.NE.AND.EX P0, PT, R3, RZ, PT, P0 ;  /* 0x000000ff0300720c */ /* 0x000fda0003f05300 */
[----:B------:R-:W-:Y:S05]  /*0e80*/  @!P0 BRA `(.L_x_8) ;  /* 0x0000000000088947 */ /* 0x000fea0003800000 */
[----:B------:R0:W5:Y:S01]  /*0e90*/  LD.E R2, desc[UR36][R2.64] ;  /* 0x0000002402027980 */ /* 0x000162000c101900 */
[----:B------:R-:W-:Y:S05]  /*0ea0*/  BRA `(.L_x_9) ;  /* 0x0000000000247947 */ /* 0x000fea0003800000 */
.L_x_8:
[----:B------:R-:W-:Y:S02]  /*0eb0*/  ULDC.64 UR4, c[0x0][0x588] ;  /* 0x0001620000047ab9 */ /* 0x000fe40000000a00 */
[----:B------:R-:W-:-:S04]  /*0ec0*/  ISETP.NE.U32.AND P0, PT, RZ, UR4, PT ;  /* 0x00000004ff007c0c */ /* 0x000fc8000bf05070 */
[----:B------:R-:W-:-:S13]  /*0ed0*/  ISETP.NE.AND.EX P0, PT, RZ, UR5, PT, P0 ;  /* 0x00000005ff007c0c */ /* 0x000fda000bf05300 */
[----:B------:R-:W-:Y:S05]  /*0ee0*/  @!P0 BRA `(.L_x_10) ;  /* 0x00000000000c8947 */ /* 0x000fea0003800000 */
[----:B------:R-:W0:Y:S02]  /*0ef0*/  LDC.64 R2, c[0x0][0x588] ;  /* 0x00016200ff027b82 */ /* 0x000e240000000a00 */
[----:B0-----:R1:W5:Y:S01]  /*0f00*/  LDG.E R2, desc[UR36][R2.64] ;  /* 0x0000002402027981 */ /* 0x001362000c1e1900 */
[----:B------:R-:W-:Y:S05]  /*0f10*/  BRA `(.L_x_9) ;  /* 0x0000000000087947 */ /* 0x000fea0003800000 */
.L_x_10:
[----:B------:R-:W-:Y:S02]  /*0f20*/  ULDC UR4, c[0x0][0x580] ;  /* 0x0001600000047ab9 */ /* 0x000fe40000000800 */
[----:B------:R-:W-:-:S07]  /*0f30*/  IMAD.U32 R2, RZ, RZ, UR4 ;  /* 0x00000004ff027e24 */ /* 0x000fce000f8e00ff */
.L_x_9:
[----:B------:R-:W-:Y:S02]  /*0f40*/  ULDC.64 UR4, c[0x0][0x5a0] ;  /* 0x0001680000047ab9 */ /* 0x000fe40000000a00 */
[----:B------:R-:W-:-:S04]  /*0f50*/  ISETP.NE.U32.AND P0, PT, RZ, UR4, PT ;  /* 0x00000004ff007c0c */ /* 0x000fc8000bf05070 */
[----:B------:R-:W-:-:S13]  /*0f60*/  ISETP.NE.AND.EX P0, PT, RZ, UR5, PT, P0 ;  /* 0x00000005ff007c0c */ /* 0x000fda000bf05300 */
[----:B------:R-:W-:Y:S05]  /*0f70*/  @!P0 BRA `(.L_x_11) ;  /* 0x00000000001c8947 */ /* 0x000fea0003800000 */
[----:B------:R-:W2:Y:S02]  /*0f80*/  LDC.64 R4, c[0x0][0x5a0] ;  /* 0x00016800ff047b82 */ /* 0x000ea40000000a00 */
[----:B--2---:R-:W2:Y:S02]  /*0f90*/  LDG.E.64 R4, desc[UR36][R4.64] ;  /* 0x0000002404047981 */ /* 0x004ea4000c1e1b00 */
[----:B--2---:R-:W-:-:S04]  /*0fa0*/  ISETP.NE.U32.AND P0, PT, R4, RZ, PT ;  /* 0x000000ff0400720c */ /* 0x004fc80003f05070 */
[----:B------:R-:W-:-:S13]  /*0fb0*/  ISETP.NE.AND.EX P0, PT, R5, RZ, PT, P0 ;  /* 0x000000ff0500720c */ /* 0x000fda0003f05300 */
[----:B------:R-:W-:Y:S05]  /*0fc0*/  @!P0 BRA `(.L_x_11) ;  /* 0x0000000000088947 */ /* 0x000fea0003800000 */
[----:B------:R2:W5:Y:S01]  /*0fd0*/  LD.E R16, desc[UR36][R4.64] ;  /* 0x0000002404107980 */ /* 0x000562000c101900 */
[----:B------:R-:W-:Y:S05]  /*0fe0*/  BRA `(.L_x_12) ;  /* 0x0000000000247947 */ /* 0x000fea0003800000 */
.L_x_11:
[----:B------:R-:W-:Y:S02]  /*0ff0*/  ULDC.64 UR4, c[0x0][0x590] ;  /* 0x0001640000047ab9 */ /* 0x000fe40000000a00 */
[----:B------:R-:W-:-:S04]  /*1000*/  ISETP.NE.U32.AND P0, PT, RZ, UR4, PT ;  /* 0x00000004ff007c0c */ /* 0x000fc8000bf05070 */
[----:B------:R-:W-:-:S13]  /*1010*/  ISETP.NE.AND.EX P0, PT, RZ, UR5, PT, P0 ;  /* 0x00000005ff007c0c */ /* 0x000fda000bf05300 */
[----:B------:R-:W-:Y:S05]  /*1020*/  @!P0 BRA `(.L_x_13) ;  /* 0x00000000000c8947 */ /* 0x000fea0003800000 */
[----:B------:R-:W2:Y:S02]  /*1030*/  LDC.64 R16, c[0x0][0x590] ;  /* 0x00016400ff107b82 */ /* 0x000ea40000000a00 */
[----:B--2---:R3:W5:Y:S01]  /*1040*/  LDG.E R16, desc[UR36][R16.64] ;  /* 0x0000002410107981 */ /* 0x004762000c1e1900 */
[----:B------:R-:W-:Y:S05]  /*1050*/  BRA `(.L_x_12) ;  /* 0x0000000000087947 */ /* 0x000fea0003800000 */
.L_x_13:
[----:B------:R-:W-:Y:S02]  /*1060*/  ULDC UR4, c[0x0][0x584] ;  /* 0x0001610000047ab9 */ /* 0x000fe40000000800 */
[----:B------:R-:W-:-:S07]  /*1070*/  IMAD.U32 R16, RZ, RZ, UR4 ;  /* 0x00000004ff107e24 */ /* 0x000fce000f8e00ff */
.L_x_12:
[----:B------:R-:W-:-:S13]  /*1080*/  LOP3.LUT P0, RZ, R6, 0xff, RZ, 0xc0, !PT ;  /* 0x000000ff06ff7812 */ /* 0x000fda000780c0ff */
[----:B------:R-:W-:Y:S05]  /*1090*/  @!P0 EXIT ;  /* 0x000000000000894d */ /* 0x000fea0003800000 */
[----:B------:R-:W-:Y:S01]  /*10a0*/  ULDC UR4, c[0x0][0x28c] ;  /* 0x0000a30000047ab9 */ /* 0x000fe20000000800 */
[----:B------:R-:W-:Y:S01]  /*10b0*/  UMOV UR38, URZ ;  /* 0x0000003f00267c82 */ /* 0x000fe20008000000 */
[----:B------:R-:W-:Y:S01]  /*10c0*/  UIADD3 UR4, UR4, 0xf, URZ ;  /* 0x0000000f04047890 */ /* 0x000fe2000fffe03f */
[----:B------:R-:W-:-:S03]  /*10d0*/  UMOV UR39, URZ ;  /* 0x0000003f00277c82 */ /* 0x000fc60008000000 */
[----:B------:R-:W-:-:S04]  /*10e0*/  USHF.R.S32.HI UR5, URZ, 0x1f, UR4 ;  /* 0x0000001f3f057899 */ /* 0x000fc80008011404 */
[----:B------:R-:W-:-:S04]  /*10f0*/  ULEA.HI UR5, UR5, UR4, URZ, 0x4 ;  /* 0x0000000405057291 */ /* 0x000fc8000f8f203f */
[----:B------:R-:W-:-:S12]  /*1100*/  USHF.R.S32.HI UR43, URZ, 0x4, UR5 ;  /* 0x000000043f2b7899 */ /* 0x000fd80008011405 */
.L_x_797:
[----:B----4-:R-:W4:Y:S01]  /*1110*/  S2R R0, SR_TID.X ;  /* 0x0000000000007919 */ /* 0x010f220000002100 */
[----:B------:R-:W0:Y:S01]  /*1120*/  S2UR UR6, SR_CgaCtaId ;  /* 0x00000000000679c3 */ /* 0x000e220000008800 */
[----:B------:R-:W-:Y:S02]  /*1130*/  UMOV UR44, 0x400 ;  /* 0x00000400002c7882 */ /* 0x000fe40000000000 */
[----:B0-----:R-:W-:Y:S01]  /*1140*/  ULEA UR44, UR6, UR44, 0x18 ;  /* 0x0000002c062c7291 */ /* 0x001fe2000f8ec03f */
[----:B----4-:R-:W-:-:S04]  /*1150*/  LOP3.LUT R0, R0, 0x80, RZ, 0xc0, !PT ;  /* 0x0000008000007812 */ /* 0x010fc800078ec0ff */
[----:B------:R-:W-:-:S06]  /*1160*/  SHF.R.U32.HI R0, RZ, 0x7, R0 ;  /* 0x00000007ff007819 */ /* 0x000fcc0000011600 */
[----:B------:R-:W0:Y:S02]  /*1170*/  SHFL.IDX PT, R0, R0, RZ, 0x1f ;  /* 0x00001fff00007589 */ /* 0x000e2400000e0000 */
[----:B0-----:R-:W-:-:S13]  /*1180*/  R2UR UR4, R0 ;  /* 0x00000000000472ca */ /* 0x001fda00000e0000 */
[----:B------:R-:W-:-:S04]  /*1190*/  ULEA.HI UR5, UR4, UR4, URZ, 0x1 ;  /* 0x0000000404057291 */ /* 0x000fc8000f8f083f */
[----:B------:R-:W-:-:S04]  /*11a0*/  ULOP3.LUT UR5, UR5, 0x1ffffe, URZ, 0xc0, !UPT ;  /* 0x001ffffe05057892 */ /* 0x000fc8000f8ec03f */
[----:B------:R-:W-:-:S03]  /*11b0*/  UIADD3 UR5, UR4, -UR5, URZ ;  /* 0x8000000504057290 */ /* 0x000fc6000fffe03f */
[----:B------:R-:W-:Y:S01]  /*11c0*/  ULDC UR4, c[0x0][0x28c] ;  /* 0x0000a30000047ab9 */ /* 0x000fe20000000800 */
[----:B------:R-:W-:Y:S01]  /*11d0*/  ULEA UR5, UR5, UR44, 0xb ;  /* 0x0000002c05057291 */ /* 0x000fe2000f8e583f */
[----:B------:R-:W-:-:S03]  /*11e0*/  ISETP.LT.AND P0, PT, RZ, UR4, PT ;  /* 0x00000004ff007c0c */ /* 0x000fc6000bf01270 */
[----:B------:R-:W-:-:S04]  /*11f0*/  UIADD3 UR5, UR5, 0x180, URZ ;  /* 0x0000018005057890 */ /* 0x000fc8000fffe03f */
[----:B------:R-:W-:-:S04]  /*1200*/  USHF.R.U32.HI UR5, URZ, 0x4, UR5 ;  /* 0x000000043f057899 */ /* 0x000fc80008011605 */
[----:B------:R-:W-:Y:S02]  /*1210*/  ULOP3.LUT UR46, UR5, 0x3fff, URZ, 0xc0, !UPT ;  /* 0x00003fff052e7892 */ /* 0x000fe4000f8ec03f */
[----:B-1-3-5:R-:W-:Y:S10]  /*1220*/  @P0 BRA `(.L_x_14) ;  /* 0x0000000000400947 */ /* 0x02aff40003800000 */
[----:B------:R-:W-:Y:S01]  /*1230*/  MOV R0, 0x0 ;  /* 0x0000000000007802 */ /* 0x000fe20000000f00 */
[----:B------:R-:W-:Y:S01]  /*1240*/  ULDC.64 UR4, c[0x4][0x68] ;  /* 0x01001a0000047ab9 */ /* 0x000fe20000000a00 */
[----:B------:R-:W-:Y:S01]  /*1250*/  ULDC.64 UR6, c[0x4][0x8] ;  /* 0x0100020000067ab9 */ /* 0x000fe20000000a00 */
[----:B--2---:R-:W-:Y:S01]  /*1260*/  IMAD.U32 R4, RZ, RZ, UR4 ;  /* 0x00000004ff047e24 */ /* 0x004fe2000f8e00ff */
[----:B------:R0:W2:Y:S01]  /*1270*/  LDC.64 R14, c[0x4][R0] ;  /* 0x01000000000e7b82 */ /* 0x0000a20000000a00 */
[----:B------:R-:W-:Y:S01]  /*1280*/  IMAD.U32 R5, RZ, RZ, UR5 ;  /* 0x00000005ff057e24 */ /* 0x000fe2000f8e00ff */
[----:B------:R-:W-:Y:S01]  /*1290*/  ULDC.64 UR4, c[0x4][0x70] ;  /* 0x01001c0000047ab9 */ /* 0x000fe20000000a00 */
[----:B------:R-:W-:Y:S02]  /*12a0*/  IMAD.U32 R10, RZ, RZ, UR6 ;  /* 0x00000006ff0a7e24 */ /* 0x000fe4000f8e00ff */
[----:B------:R-:W-:Y:S02]  /*12b0*/  IMAD.U32 R6, RZ, RZ, UR4 ;  /* 0x00000004ff067e24 */ /* 0x000fe4000f8e00ff */
[----:B------:R-:W-:-:S02]  /*12c0*/  IMAD.U32 R7, RZ, RZ, UR5 ;  /* 0x00000005ff077e24 */ /* 0x000fc4000f8e00ff */
[----:B------:R-:W-:Y:S02]  /*12d0*/  IMAD.U32 R11, RZ, RZ, UR7 ;  /* 0x00000007ff0b7e24 */ /* 0x000fe4000f8e00ff */
[----:B------:R-:W-:Y:S02]  /*12e0*/  IMAD.MOV.U32 R8, RZ, RZ, 0x1e1 ;  /* 0x000001e1ff087424 */ /* 0x000fe400078e00ff */
[----:B------:R-:W-:Y:S02]  /*12f0*/  IMAD.MOV.U32 R12, RZ, RZ, 0x1 ;  /* 0x00000001ff0c7424 */ /* 0x000fe400078e00ff */
[----:B0-----:R-:W-:-:S07]  /*1300*/  IMAD.MOV.U32 R13, RZ, RZ, RZ ;  /* 0x000000ffff0d7224 */ /* 0x001fce00078e00ff */
[----:B------:R-:W-:-:S07]  /*1310*/  LEPC R20, `(.L_x_14) ;  /* 0x000000001014794e */ /* 0x000fce0000000000 */
[----:B-123-5:R-:W-:Y:S05]  /*1320*/  CALL.ABS.NOINC R14 ;  /* 0x000000000e007343 */ /* 0x02efea0003c00000 */
.L_x_14:
[----:B------:R-:W-:-:S06]  /*1330*/  ULOP3.LUT UR4, UR40, 0x1, URZ, 0xfc, !UPT ;  /* 0x0000000128047892 */ /* 0x000fcc000f8efc3f */
[----:B------:R-:W-:-:S05]  /*1340*/  IMAD.U32 R0, RZ, RZ, UR4 ;  /* 0x00000004ff007e24 */ /* 0x000fca000f8e00ff */
[----:B------:R-:W-:-:S13]  /*1350*/  ISETP.NE.AND P0, PT, R0, 0x3, PT ;  /* 0x000000030000780c */ /* 0x000fda0003f05270 */
[----:B------:R-:W-:Y:S05]  /*1360*/  @!P0 BRA `(.L_x_15) ;  /* 0x0000000000048947 */ /* 0x000fea0003800000 */
[----:B------:R-:W-:Y:S01]  /*1370*/  BPT.TRAP 0x1 ;  /* 0x000000040000795c */ /* 0x000fe20000300000 */
.L_x_15:
[----:B-1----:R-:W-:Y:S02]  /*1380*/  IMAD.U32 R3, RZ, RZ, UR39 ;  /* 0x00000027ff037e24 */ /* 0x002fe4000f8e00ff */
[----:B------:R-:W-:-:S03]  /*1390*/  IMAD.U32 R0, RZ, RZ, UR38 ;  /* 0x00000026ff007e24 */ /* 0x000fc6000f8e00ff */
[----:B------:R-:W-:Y:S02]  /*13a0*/  LEA R3, R3, UR44, 0x3 ;  /* 0x0000002c03037c11 */ /* 0x000fe4000f8e18ff */
[----:B------:R-:W-:-:S04]  /*13b0*/  SHF.L.U32 R0, R0, 0x1f, RZ ;  /* 0x0000001f00007819 */ /* 0x000fc800000006ff */
[----:B------:R0:W1:Y:S01]  /*13c0*/  SYNCS.PHASECHK.TRANS64.TRYWAIT P1, [R3+URZ], R0 ;  /* 0x00000000030075a7 */ /* 0x000062000802017f */
[----:B------:R-:W-:Y:S05]  /*13d0*/  @!P0 BRA `(.L_x_16) ;  /* 0x0000000000048947 */ /* 0x000fea0003800000 */
[----:B------:R-:W-:Y:S01]  /*13e0*/  BPT.TRAP 0x1 ;  /* 0x000000040000795c */ /* 0x000fe20000300000 */
.L_x_16:
[----:B-1----:R-:W-:Y:S05]  /*13f0*/  @P1 BRA `(.L_x_17) ;  /* 0x0000000000081947 */ /* 0x002fea0003800000 */
[----:B------:R-:W1:Y:S02]  /*1400*/  SYNCS.PHASECHK.TRANS64.TRYWAIT P1, [R3+URZ], R0 ;  /* 0x00000000030075a7 */ /* 0x000e64000802017f */
[----:B-1----:R-:W-:Y:S05]  /*1410*/  @!P1 BRA `(.L_x_18) ;  /* 0x000001e400dc9947 */ /* 0x002fea0003800000 */
.L_x_17:
[----:B------:R-:W-:-:S04]  /*1420*/  UISETP.LT.AND UP0, UPT, UR43, 0x1, UPT ;  /* 0x000000012b00788c */ /* 0x000fc8000bf01270 */
[----:B------:R-:W-:-:S06]  /*1430*/  USEL UR4, UR43, 0x1, UP0 ;  /* 0x000000012b047887 */ /* 0x000fcc0008000000 */
[----:B--2---:R-:W-:Y:S01]  /*1440*/  IMAD.U32 R5, RZ, RZ, UR4 ;  /* 0x00000004ff057e24 */ /* 0x004fe2000f8e00ff */
[----:B------:R-:W-:Y:S05]  /*1450*/  WARPSYNC.ALL ;  /* 0x0000000000007948 */ /* 0x000fea0003800000 */
[----:B------:R-:W-:-:S04]  /*1460*/  IADD3 R5, -R5, UR43, RZ ;  /* 0x0000002b05057c10 */ /* 0x000fc8000fffe1ff */
[----:B------:R-:W-:Y:S01]  /*1470*/  ISETP.GE.AND P1, PT, R5, 0x1, PT ;  /* 0x000000010500780c */ /* 0x000fe20003f26270 */
[----:B------:R-:W-:Y:S01]  /*1480*/  UIADD3 UR4, UR44, 0x16180, URZ ;  /* 0x000161802c047890 */ /* 0x000fe2000fffe03f */
[----:B------:R-:W-:Y:S01]  /*1490*/  WARPGROUP.ARRIVE ;  /* 0x00000000000079c5 */ /* 0x000fe20000000000 */
[----:B------:R-:W-:Y:S02]  /*14a0*/  ULOP3.LUT UR12, UR46, 0x10000, URZ, 0xfc, !UPT ;  /* 0x000100002e0c7892 */ /* 0x000fe4000f8efc3f */
[----:B------:R-:W-:Y:S01]  /*14b0*/  USHF.R.U32.HI UR4, URZ, 0x4, UR4 ;  /* 0x000000043f047899 */ /* 0x000fe20008011604 */
[----:B------:R-:W-:Y:S01]  /*14c0*/  UMOV UR5, 0xc0000010 ;  /* 0xc000001000057882 */ /* 0x000fe20000000000 */
[----:B------:R-:W-:Y:S02]  /*14d0*/  UMOV UR7, 0xc0000010 ;  /* 0xc000001000077882 */ /* 0x000fe40000000000 */
[----:B------:R-:W-:Y:S01]  /*14e0*/  ULOP3.LUT UR4, UR4, 0x3fff, URZ, 0xc0, !UPT ;  /* 0x00003fff04047892 */ /* 0x000fe2000f8ec03f */
[----:B------:R-:W-:Y:S01]  /*14f0*/  UMOV UR9, UR5 ;  /* 0x0000000500097c82 */ /* 0x000fe20008000000 */
[----:B------:R-:W-:-:S02]  /*1500*/  UMOV UR11, 0xc0000010 ;  /* 0xc0000010000b7882 */ /* 0x000fc40000000000 */
[----:B------:R-:W-:Y:S02]  /*1510*/  ULOP3.LUT UR13, UR4, 0x10000, URZ, 0xfc, !UPT ;  /* 0x00010000040d7892 */ /* 0x000fe4000f8efc3f */
[----:B------:R-:W-:Y:S02]  /*1520*/  ULEA UR4, UR39, UR12, 0x9 ;  /* 0x0000000c27047291 */ /* 0x000fe4000f8e483f */
[----:B------:R-:W-:-:S04]  /*1530*/  UIMAD UR6, UR39, 0x300, UR13 ;  /* 0x00000300270678a4 */ /* 0x000fc8000f8e020d */
[----:B------:R-:W-:Y:S01]  /*1540*/  UIADD3 UR10, UR6, 0x180, URZ ;  /* 0x00000180060a7890 */ /* 0x000fe2000fffe03f */
[----:B------:R-:W-:-:S04]  /*1550*/  UMOV UR8, UR4 ;  /* 0x0000000400087c82 */ /* 0x000fc80008000000 */
[----:B------:R-:W-:Y:S03]  /*1560*/  HGMMA.64x192x16.F32.BF16 R24, gdesc[UR4], RZ, !UPT, gsb0 ;  /* 0x02e00000041879f0 */ /* 0x000fe6000c0018ff */
[----:B------:R-:W-:Y:S02]  /*1570*/  WARPGROUP.DEPBAR.LE gsb0, 0x0 ;  /* 0x00008000000079c5 */ /* 0x000fe40000010000 */
[----:B------:R-:W-:Y:S01]  /*1580*/  WARPGROUP.ARRIVE ;  /* 0x00000000000079c5 */ /* 0x000fe20000000000 */
[----:B------:R-:W-:Y:S04]  /*1590*/  STL.64 [R1+0x180], R24 ;  /* 0x0001801801007387 */ /* 0x000fe80000100a00 */
[----:B------:R-:W-:Y:S10]  /*15a0*/  STL.64 [R1+0x188], R26 ;  /* 0x0001881a01007387 */ /* 0x000ff40000100a00 */
[----:B------:R-:W-:Y:S01]  /*15b0*/  HGMMA.64x192x16.F32.BF16 R120, gdesc[UR8], RZ, !UPT, gsb0 ;  /* 0x02e00000087879f0 */ /* 0x000fe2000c0018ff */
[----:B------:R-:W-:Y:S01]  /*15c0*/  UIADD3 UR8, UR4, 0x100, URZ ;  /* 0x0000010004087890 */ /* 0x000fe2000fffe03f */
[----:B------:R-:W-:Y:S01]  /*15d0*/  STL.64 [R1+0x190], R28 ;  /* 0x0001901c01007387 */ /* 0x000fe20000100a00 */
[----:B------:R-:W-:-:S02]  /*15e0*/  UMOV UR9, 0xc0000010 ;  /* 0xc000001000097882 */ /* 0x000fc40000000000 */
[----:B------:R-:W-:Y:S01]  /*15f0*/  UMOV UR5, UR9 ;  /* 0x0000000900057c82 */ /* 0x000fe20008000000 */
[----:B------:R-:W-:Y:S02]  /*1600*/  STL.64 [R1+0x198], R30 ;  /* 0x0001981e01007387 */ /* 0x000fe40000100a00 */
[----:B------:R-:W-:Y:S02]  /*1610*/  UMOV UR4, UR8 ;  /* 0x0000000800047c82 */ /* 0x000fe40008000000 */
[----:B------:R-:W-:Y:S04]  /*1620*/  STL.64 [R1+0x1a0], R32 ;  /* 0x0001a02001007387 */ /* 0x000fe80000100a00 */
        /* <DEDUP_REMOVED lines=42> */
[----:B------:R2:W-:Y:S01]  /*18d0*/  STL.64 [R1+0x2f8], R118 ;  /* 0x0002f87601007387 */ /* 0x0005e20000100a00 */
[----:B------:R-:W-:-:S02]  /*18e0*/  WARPGROUP.DEPBAR.LE gsb0, 0x0 ;  /* 0x00008000000079c5 */ /* 0x000fc40000010000 */
[----:B--2---:R-:W-:Y:S01]  /*18f0*/  WARPGROUP.ARRIVE ;  /* 0x00000000000079c5 */ /* 0x004fe20000000000 */
[----:B------:R-:W-:Y:S04]  /*1900*/  STL.64 [R1+0x430], R214 ;  /* 0x000430d601007387 */ /* 0x000fe80000100a00 */
[----:B------:R-:W-:Y:S01]  /*1910*/  STL.64 [R1+0x428], R212 ;  /* 0x000428d401007387 */ /* 0x000fe20000100a00 */
[----:B------:R-:W-:Y:S03]  /*1920*/  HGMMA.64x192x16.F32.BF16 R24, gdesc[UR8], RZ, !UPT, gsb0 ;  /* 0x02e00000081879f0 */ /* 0x000fe6000c0018ff */
        /* <DEDUP_REMOVED lines=37> */
[----:B--2---:R-:W-:-:S06]  /*1b80*/  WARPGROUP.ARRIVE ;  /* 0x00000000000079c5 */ /* 0x004fcc0000000000 */
[----:B------:R-:W-:Y:S03]  /*1b90*/  HGMMA.64x192x16.F32.BF16 R140, gdesc[UR4], RZ, !UPT, gsb0 ;  /* 0x02e00000048c79f0 */ /* 0x000fe6000c0018ff */
[----:B------:R-:W-:Y:S02]  /*1ba0*/  WARPGROUP.DEPBAR.LE gsb0, 0x0 ;  /* 0x00008000000079c5 */ /* 0x000fe40000010000 */
[----:B------:R-:W-:Y:S04]  /*1bb0*/  STL.64 [R1], R140 ;  /* 0x0000008c01007387 */ /* 0x000fe80000100a00 */
        /* <DEDUP_REMOVED lines=36> */
[----:B------:R2:W-:Y:S04]  /*1e00*/  STL.64 [R1+0x128], R214 ;  /* 0x000128d601007387 */ /* 0x0005e80000100a00 */
        /* <DEDUP_REMOVED lines=10> */
[----:B--2---:R4:W5:Y:S04]  /*1eb0*/  LDL.LU.64 R214, [R1+0x430] ;  /* 0x0004300001d67983 */ /* 0x0049680000300a00 */
[----:B------:R4:W5:Y:S04]  /*1ec0*/  LDL.LU.64 R212, [R1+0x428] ;  /* 0x0004280001d47983 */ /* 0x0009680000300a00 */
        /* <DEDUP_REMOVED lines=35> */
[----:B------:R4:W5:Y:S01]  /*2100*/  LDL.LU.64 R140, [R1+0x308] ;  /* 0x00030800018c7983 */ /* 0x0009620000300a00 */
[----:B------:R-:W-:Y:S05]  /*2110*/  @!P1 BRA `(.L_x_19) ;  /* 0x0000001800ac9947 */ /* 0x000fea0003800000 */
[----:B------:R-:W-:Y:S01]  /*2120*/  UIADD3 UR4, UR39, 0x1, URZ ;  /* 0x0000000127047890 */ /* 0x000fe2000fffe03f */
[----:B01----:R-:W-:Y:S01]  /*2130*/  IMAD.MOV.U32 R0, RZ, RZ, R5 ;  /* 0x000000ffff007224 */ /* 0x003fe200078e0005 */
[----:B------:R-:W-:Y:S02]  /*2140*/  UMOV UR15, UR39 ;  /* 0x00000027000f7c82 */ /* 0x000fe40008000000 */
[----:B------:R-:W-:-:S04]  /*2150*/  UISETP.NE.AND UP0, UPT, UR4, 0xb, UPT ;  /* 0x0000000b0400788c */ /* 0x000fc8000bf05270 */
[----:B------:R-:W-:Y:S02]  /*2160*/  USEL UR5, URZ, 0x1, UP0 ;  /* 0x000000013f057887 */ /* 0x000fe40008000000 */
[----:B------:R-:W-:Y:S02]  /*2170*/  USEL UR14, UR4, URZ, UP0 ;  /* 0x0000003f040e7287 */ /* 0x000fe40008000000 */
[----:B------:R-:W-:-:S06]  /*2180*/  ULOP3.LUT UR5, UR38, UR5, URZ, 0x3c, !UPT ;  /* 0x0000000526057292 */ /* 0x000fcc000f8e3c3f */
[----:B------:R-:W-:-:S07]  /*2190*/  IMAD.U32 R3, RZ, RZ, UR5 ;  /* 0x00000005ff037e24 */ /* 0x000fce000f8e00ff */
.L_x_26:
[----:B-12---:R-:W-:Y:S05]  /*21a0*/  @!P0 BRA `(.L_x_20) ;  /* 0x0000000000048947 */ /* 0x006fea0003800000 */
[----:B------:R-:W-:Y:S01]  /*21b0*/  BPT.TRAP 0x1 ;  /* 0x000000040000795c */ /* 0x000fe20000300000 */
.L_x_20:
[----:B------:R-:W-:Y:S01]  /*21c0*/  ULEA UR4, UR14, UR44, 0x3 ;  /* 0x0000002c0e047291 */ /* 0x000fe2000f8e183f */
[----:B------:R-:W-:-:S08]  /*21d0*/  SHF.L.U32 R4, R3, 0x1f, RZ ;  /* 0x0000001f03047819 */ /* 0x000fd000000006ff */
[----:B------:R0:W1:Y:S01]  /*21e0*/  SYNCS.PHASECHK.TRANS64.TRYWAIT P1, [UR4], R4 ;  /* 0x00000004ff0075a7 */ /* 0x0000620008020144 */
[----:B------:R-:W-:Y:S05]  /*21f0*/  @!P0 BRA `(.L_x_21) ;  /* 0x0000000000048947 */ /* 0x000fea0003800000 */
[----:B------:R-:W-:Y:S01]  /*2200*/  BPT.TRAP 0x1 ;  /* 0x000000040000795c */ /* 0x000fe20000300000 */
.L_x_21:
[----:B-1----:R-:W-:Y:S05]  /*2210*/  @P1 BRA `(.L_x_22) ;  /* 0x0000000000081947 */ /* 0x002fea0003800000 */
[----:B------:R-:W1:Y:S02]  /*2220*/  SYNCS.PHASECHK.TRANS64.TRYWAIT P1, [UR4], R4 ;  /* 0x00000004ff0075a7 */ /* 0x000e640008020144 */
[----:B-1----:R-:W-:Y:S05]  /*2230*/  @!P1 BRA `(.L_x_23) ;  /* 0x000001d800689947 */ /* 0x002fea0003800000 */
.L_x_22:
        /* <DEDUP_REMOVED lines=48> */
[----:B--2---:R-:W2:Y:S04]  /*2540*/  LDL.LU.64 R24, [R1+0x180] ;  /* 0x0001800001187983 */ /* 0x004ea80000300a00 */
[----:B------:R-:W2:Y:S04]  /*2550*/  LDL.LU.64 R26, [R1+0x188] ;  /* 0x00018800011a7983 */ /* 0x000ea80000300a00 */
        /* <DEDUP_REMOVED lines=45> */
[----:B------:R-:W2:Y:S01]  /*2830*/  LDL.LU.64 R118, [R1+0x2f8] ;  /* 0x0002f80001767983 */ /* 0x000ea20000300a00 */
[----:B------:R-:W-:-:S02]  /*2840*/  ULEA UR4, UR14, UR12, 0x9 ;  /* 0x0000000c0e047291 */ /* 0x000fc4000f8e483f */
[----:B------:R-:W-:Y:S01]  /*2850*/  UIMAD UR6, UR14, 0x300, UR13 ;  /* 0x000003000e0678a4 */ /* 0x000fe2000f8e020d */
[----:B------:R-:W-:Y:S01]  /*2860*/  UMOV UR5, 0xc0000010 ;  /* 0xc000001000057882 */ /* 0x000fe20000000000 */
[----:B------:R-:W-:Y:S02]  /*2870*/  UMOV UR7, 0xc0000010 ;  /* 0xc000001000077882 */ /* 0x000fe40000000000 */
[----:B------:R-:W-:Y:S01]  /*2880*/  UIADD3 UR10, UR6, 0x180, URZ ;  /* 0x00000180060a7890 */ /* 0x000fe2000fffe03f */
[----:B------:R-:W-:Y:S01]  /*2890*/  UMOV UR8, UR4 ;  /* 0x0000000400087c82 */ /* 0x000fe20008000000 */
[----:B------:R-:W-:Y:S01]  /*28a0*/  UMOV UR9, UR5 ;  /* 0x0000000500097c82 */ /* 0x000fe20008000000 */
[----:B------:R-:W-:Y:S01]  /*28b0*/  UMOV UR11, 0xc0000010 ;  /* 0xc0000010000b7882 */ /* 0x000fe20000000000 */
[----:B--2---:R-:W-:-:S06]  /*28c0*/  WARPGROUP.ARRIVE ;  /* 0x00000000000079c5 */ /* 0x004fcc0000000000 */
[----:B------:R-:W-:Y:S03]  /*28d0*/  HGMMA.64x192x16.F32.BF16 R24, gdesc[UR4], R24, gsb0 ;  /* 0x02e00000041879f0 */ /* 0x000fe60008001818 */
[----:B------:R-:W-:Y:S02]  /*28e0*/  WARPGROUP.DEPBAR.LE gsb0, 0x0 ;  /* 0x00008000000079c5 */ /* 0x000fe40000010000 */
[----:B------:R-:W-:Y:S04]  /*28f0*/  STL.64 [R1+0x180], R24 ;  /* 0x0001801801007387 */ /* 0x000fe80000100a00 */
[----:B------:R-:W-:Y:S04]  /*2900*/  STL.64 [R1+0x188], R26 ;  /* 0x0001881a01007387 */ /* 0x000fe80000100a00 */
[----:B------:R-:W-:Y:S04]  /*2910*/  STL.64 [R1+0x190], R28 ;  /* 0x0001901c01007387 */ /* 0x000fe80000100a00 */
[----:B------:R-:W-:Y:S04]  /*2920*/  STL.64 [R1+0x198], R30 ;  /* 0x0001981e01007387 */ /* 0x000fe80000100a00 */
[----:B------:R-:W-:Y:S04]  /*2930*/  STL.64 [R1+0x1a0], R32 ;  /* 0x0001a02001007387 */ /* 0x000fe80000100a00 */
[----:B------:R-:W-:Y:S04]  /*2940*/  STL.64 [R1+0x1a8], R34 ;  /* 0x0001a82201007387 */ /* 0x000fe80000100a00 */
[----:B------:R-:W-:Y:S04]  /*2950*/  STL.64 [R1+0x1b0], R36 ;  /* 0x0001b02401007387 */ /* 0x000fe80000100a00 */
[----:B------:R-:W-:Y:S01]  /*2960*/  STL.64 [R1+0x1b8], R38 ;  /* 0x0001b82601007387 */ /* 0x000fe20000100a00 */
[----:B-----5:R-:W-:-:S03]  /*2970*/  WARPGROUP.ARRIVE ;  /* 0x00000000000079c5 */ /* 0x020fc60000000000 */
[----:B------:R-:W-:Y:S03]  /*2980*/  STL.64 [R1+0x1c0], R40 ;  /* 0x0001c02801007387 */ /* 0x000fe60000100a00 */
[----:B------:R-:W-:Y:S01]  /*2990*/  HGMMA.64x192x16.F32.BF16 R120, gdesc[UR8], R120, gsb0 ;  /* 0x02e00000087879f0 */ /* 0x000fe20008001878 */
        /* <DEDUP_REMOVED lines=87> */
[----:B------:R-:W-:-:S03]  /*2f10*/  WARPGROUP.DEPBAR.LE gsb0, 0x0 ;  /* 0x00008000000079c5 */ /* 0x000fc60000010000 */
        /* <DEDUP_REMOVED lines=38> */
[----:B0-----:R-:W3:Y:S04]  /*3180*/  LDL.LU.64 R140, [R1] ;  /* 0x00000000018c7983 */ /* 0x001ee80000300a00 */
[----:B------:R-:W3:Y:S04]  /*3190*/  LDL.LU.64 R142, [R1+0x8] ;  /* 0x00000800018e7983 */ /* 0x000ee80000300a00 */
        /* <DEDUP_REMOVED lines=36> */
[----:B----4-:R-:W3:Y:S04]  /*33e0*/  LDL.LU.64 R216, [R1+0x130] ;  /* 0x0001300001d87983 */ /* 0x010ee80000300a00 */
        /* <DEDUP_REMOVED lines=8> */
[----:B------:R-:W3:Y:S01]  /*3470*/  LDL.LU.64 R234, [R1+0x178] ;  /* 0x0001780001ea7983 */ /* 0x000ee20000300a00 */
[----:B------:R-:W-:Y:S01]  /*3480*/  UIADD3 UR8, UR4, 0x100, URZ ;  /* 0x0000010004087890 */ /* 0x000fe2000fffe03f */
[----:B--2---:R-:W-:Y:S01]  /*3490*/  WARPGROUP.ARRIVE ;  /* 0x00000000000079c5 */ /* 0x004fe20000000000 */
[----:B------:R-:W-:-:S02]  /*34a0*/  UMOV UR9, 0xc0000010 ;  /* 0xc000001000097882 */ /* 0x000fc40000000000 */
[----:B------:R-:W-:-:S03]  /*34b0*/  UMOV UR5, UR9 ;  /* 0x0000000900057c82 */ /* 0x000fc60008000000 */
[----:B------:R-:W-:Y:S02]  /*34c0*/  UMOV UR4, UR8 ;  /* 0x0000000800047c82 */ /* 0x000fe40008000000 */
[----:B------:R-:W-:Y:S03]  /*34d0*/  HGMMA.64x192x16.F32.BF16 R24, gdesc[UR8], R24, gsb0 ;  /* 0x02e00000081879f0 */ /* 0x000fe60008001818 */
[----:B------:R-:W-:Y:S02]  /*34e0*/  WARPGROUP.DEPBAR.LE gsb0, 0x0 ;  /* 0x00008000000079c5 */ /* 0x000fe40000010000 */
[----:B---3--:R-:W-:-:S15]  /*34f0*/  WARPGROUP.ARRIVE ;  /* 0x00000000000079c5 */ /* 0x008fde0000000000 */
[----:B------:R-:W-:Y:S03]  /*3500*/  HGMMA.64x192x16.F32.BF16 R140, gdesc[UR4], R140, gsb0 ;  /* 0x02e00000048c79f0 */ /* 0x000fe6000800188c */
        /* <DEDUP_REMOVED lines=49> */
[----:B0-----:R2:W5:Y:S04]  /*3820*/  LDL.LU.64 R214, [R1+0x430] ;  /* 0x0004300001d67983 */ /* 0x0015680000300a00 */
        /* <DEDUP_REMOVED lines=38> */
[----:B------:R-:W-:Y:S01]  /*3a90*/  BPT.TRAP 0x1 ;  /* 0x000000040000795c */ /* 0x000fe20000300000 */
.L_x_24:
[----:B------:R-:W-:Y:S02]  /*3aa0*/  UISETP.GT.U32.AND UP0, UPT, UR40, 0x1, UPT ;  /* 0x000000012800788c */ /* 0x000fe4000bf04070 */
[----:B------:R-:W-:-:S04]  /*3ab0*/  ULEA UR4, UR15, UR44, 0x3 ;  /* 0x0000002c0f047291 */ /* 0x000fc8000f8e183f */
[----:B------:R-:W-:Y:S01]  /*3ac0*/  UIADD3 UR4, UR4, 0x58, URZ ;  /* 0x0000005804047890 */ /* 0x000fe2000fffe03f */
[----:B------:R-:W-:-:S03]  /*3ad0*/  PLOP3.LUT P1, PT, PT, PT, UP0, 0x80, 0x0 ;  /* 0x000000000000781c */ /* 0x000fc60003f2f008 */
[----:B------:R-:W-:-:S09]  /*3ae0*/  UPRMT UR4, URZ, 0x654, UR4 ;  /* 0x000006543f047896 */ /* 0x000fd20008000004 */
[----:B------:R-:W-:Y:S01]  /*3af0*/  SYNCS.ARRIVE.TRANS64.RED.A1T0 RZ, [UR4], RZ ;  /* 0x000000ffffff79a7 */ /* 0x000fe20008100404 */
[----:B------:R-:W-:Y:S05]  /*3b00*/  @P1 BRA `(.L_x_25) ;  /* 0x0000000000041947 */ /* 0x000fea0003800000 */
[----:B------:R-:W-:Y:S01]  /*3b10*/  BPT.TRAP 0x1 ;  /* 0x000000040000795c */ /* 0x000fe20000300000 */
.L_x_25:
[----:B------:R-:W-:Y:S01]  /*3b20*/  UIADD3 UR14, UR14, 0x1, URZ ;  /* 0x000000010e0e7890 */ /* 0x000fe2000fffe03f */
[C---:B------:R-:W-:Y:S01]  /*3b30*/  ISETP.GT.AND P1, PT, R0.reuse, 0x1, PT ;  /* 0x000000010000780c */ /* 0x040fe20003f24270 */
[----:B------:R-:W-:Y:S01]  /*3b40*/  UIADD3 UR15, UR15, 0x1, URZ ;  /* 0x000000010f0f7890 */ /* 0x000fe2000fffe03f */
[----:B------:R-:W-:Y:S01]  /*3b50*/  VIADD R0, R0, 0xffffffff ;  /* 0xffffffff00007836 */ /* 0x000fe20000000000 */
[----:B------:R-:W-:Y:S02]  /*3b60*/  UISETP.NE.AND UP0, UPT, UR14, 0xb, UPT ;  /* 0x0000000b0e00788c */ /* 0x000fe4000bf05270 */
[----:B------:R-:W-:Y:S02]  /*3b70*/  UISETP.NE.AND UP1, UPT, UR15, 0xb, UPT ;  /* 0x0000000b0f00788c */ /* 0x000fe4000bf25270 */
[----:B------:R-:W-:Y:S02]  /*3b80*/  USEL UR4, URZ, 0x1, UP0 ;  /* 0x000000013f047887 */ /* 0x000fe40008000000 */
[----:B------:R-:W-:-:S02]  /*3b90*/  USEL UR14, UR14, URZ, UP0 ;  /* 0x0000003f0e0e7287 */ /* 0x000fc40008000000 */
[----:B------:R-:W-:Y:S02]  /*3ba0*/  USEL UR15, UR15, URZ, UP1 ;  /* 0x0000003f0f0f7287 */ /* 0x000fe40008800000 */
[----:B------:R-:W-:Y:S01]  /*3bb0*/  LOP3.LUT R3, R3, UR4, RZ, 0x3c, !PT ;  /* 0x0000000403037c12 */ /* 0x000fe2000f8e3cff */
[----:B------:R-:W-:Y:S09]  /*3bc0*/  @P1 BRA `(.L_x_26) ;  /* 0xffffffe400741947 */ /* 0x000ff2000383ffff */
.L_x_19:
[----:B01----:R-:W0:Y:S02]  /*3bd0*/  LDC R0, c[0x0][0x28c] ;  /* 0x0000a300ff007b82 */ /* 0x003e240000000800 */
[----:B0-----:R-:W-:-:S13]  /*3be0*/  ISETP.GE.AND P1, PT, R0, 0x1, PT ;  /* 0x000000010000780c */ /* 0x001fda0003f26270 */
[----:B------:R-:W-:Y:S05]  /*3bf0*/  @!P1 BRA `(.L_x_27) ;  /* 0x0000000000389947 */ /* 0x000fea0003800000 */
[----:B------:R-:W-:Y:S05]  /*3c00*/  @!P0 BRA `(.L_x_28) ;  /* 0x0000000000048947 */ /* 0x000fea0003800000 */
[----:B------:R-:W-:Y:S01]  /*3c10*/  BPT.TRAP 0x1 ;  /* 0x000000040000795c */ /* 0x000fe20000300000 */
.L_x_28:
[----:B------:R-:W-:Y:S01]  /*3c20*/  VIADD R0, R5, UR39 ;  /* 0x0000002705007c36 */ /* 0x000fe20008000000 */
[----:B------:R-:W-:-:S03]  /*3c30*/  UISETP.GT.U32.AND UP0, UPT, UR40, 0x1, UPT ;  /* 0x000000012800788c */ /* 0x000fc6000bf04070 */
[----:B------:R-:W-:-:S03]  /*3c40*/  IMAD.WIDE.U32 R4, R0, -0x45d1745d, RZ ;  /* 0xba2e8ba300047825 */ /* 0x000fc600078e00ff */
[----:B------:R-:W-:Y:S02]  /*3c50*/  PLOP3.LUT P0, PT, PT, PT, UP0, 0x80, 0x0 ;  /* 0x000000000000781c */ /* 0x000fe40003f0f008 */
[----:B------:R-:W-:-:S05]  /*3c60*/  SHF.R.U32.HI R4, RZ, 0x3, R5 ;  /* 0x00000003ff047819 */ /* 0x000fca0000011605 */
[----:B------:R-:W-:-:S05]  /*3c70*/  IMAD R0, R4, -0xb, R0 ;  /* 0xfffffff504007824 */ /* 0x000fca00078e0200 */
[----:B------:R-:W-:-:S05]  /*3c80*/  LEA R0, R0, UR44, 0x3 ;  /* 0x0000002c00007c11 */ /* 0x000fca000f8e18ff */
[----:B------:R-:W-:-:S05]  /*3c90*/  VIADD R0, R0, 0x58 ;  /* 0x0000005800007836 */ /* 0x000fca0000000000 */
[----:B------:R-:W-:-:S04]  /*3ca0*/  PRMT R0, RZ, 0x654, R0 ;  /* 0x00000654ff007816 */ /* 0x000fc80000000000 */
[----:B------:R0:W-:Y:S01]  /*3cb0*/  SYNCS.ARRIVE.TRANS64.RED.A1T0 RZ, [R0+URZ], RZ ;  /* 0x000000ff00ff79a7 */ /* 0x0001e2000810043f */
[----:B------:R-:W-:Y:S05]  /*3cc0*/  @P0 BRA `(.L_x_27) ;  /* 0x0000000000040947 */ /* 0x000fea0003800000 */
[----:B------:R-:W-:Y:S01]  /*3cd0*/  BPT.TRAP 0x1 ;  /* 0x000000040000795c */ /* 0x000fe20000300000 */
.L_x_27:
[----:B------:R-:W1:Y:S01]  /*3ce0*/  S2R R5, SR_TID.X ;  /* 0x0000000000057919 */ /* 0x000e620000002100 */
[----:B------:R-:W-:Y:S02]  /*3cf0*/  UIMAD UR42, UR42, 0x180, URZ ;  /* 0x000001802a2a78a4 */ /* 0x000fe4000f8e023f */
[----:B------:R-:W-:Y:S01]  /*3d00*/  USHF.R.S32.HI UR10, URZ, 0x1f, UR45 ;  /* 0x0000001f3f0a7899 */ /* 0x000fe2000801142d */
[----:B0-----:R-:W0:Y:S01]  /*3d10*/  S2R R0, SR_TID.X ;  /* 0x0000000000007919 */ /* 0x001e220000002100 */
[----:B------:R-:W-:Y:S01]  /*3d20*/  ULDC.64 UR8, c[0x0][0x5d0] ;  /* 0x0001740000087ab9 */ /* 0x000fe20000000a00 */
[----:B------:R-:W-:Y:S01]  /*3d30*/  UIMAD.WIDE UR6, UR41, 0x100, URZ ;  /* 0x00000100290678a5 */ /* 0x000fe2000f8e023f */
[----:B------:R-:W-:Y:S01]  /*3d40*/  IMAD.U32 R10, RZ, RZ, UR42 ;  /* 0x0000002aff0a7e24 */ /* 0x000fe2000f8e00ff */
[----:B------:R-:W-:Y:S02]  /*3d50*/  UIMAD UR4, UR10, UR8, URZ ;  /* 0x000000080a0472a4 */ /* 0x000fe4000f8e023f */
[----:B------:R-:W-:Y:S01]  /*3d60*/  IMAD.U32 R6, RZ, RZ, UR8 ;  /* 0x00000008ff067e24 */ /* 0x000fe2000f8e00ff */
[----:B------:R-:W-:-:S02]  /*3d70*/  USHF.L.U32 UR41, UR41, 0x8, URZ ;  /* 0x0000000829297899 */ /* 0x000fc4000800063f */
[----:B------:R-:W-:Y:S01]  /*3d80*/  UIMAD UR4, UR45, UR9, UR4 ;  /* 0x000000092d0472a4 */ /* 0x000fe2000f8e0204 */
[----:B------:R-:W-:Y:S01]  /*3d90*/  ULDC UR8, c[0x0][0x284] ;  /* 0x0000a10000087ab9 */ /* 0x000fe20000000800 */
[----:B------:R-:W-:Y:S02]  /*3da0*/  UIADD3 UR39, UR43, UR39, URZ ;  /* 0x000000272b277290 */ /* 0x000fe4000fffe03f */
[----:B------:R-:W-:Y:S02]  /*3db0*/  UISETP.GE.U32.AND UP2, UPT, UR43, 0xb, UPT ;  /* 0x0000000b2b00788c */ /* 0x000fe4000bf46070 */
[----:B------:R-:W-:-:S04]  /*3dc0*/  UISETP.GT.U32.AND UP1, UPT, UR39, 0xa, UPT ;  /* 0x0000000a2700788c */ /* 0x000fc8000bf24070 */
[----:B------:R-:W-:Y:S01]  /*3dd0*/  UISETP.LT.U32.AND UP1, UPT, UR43, 0xb, UP1 ;  /* 0x0000000b2b00788c */ /* 0x000fe20008f21070 */
[C---:B-1----:R-:W-:Y:S01]  /*3de0*/  IMAD.SHL.U32 R11, R5.reuse, 0x2, RZ ;  /* 0x00000002050b7824 */ /* 0x042fe200078e00ff */
[----:B------:R-:W-:Y:S02]  /*3df0*/  LOP3.LUT R4, R5, 0x60, RZ, 0xc0, !PT ;  /* 0x0000006005047812 */ /* 0x000fe400078ec0ff */
[----:B0-----:R-:W-:Y:S02]  /*3e00*/  SHF.R.U32.HI R3, RZ, 0x7, R0 ;  /* 0x00000007ff037819 */ /* 0x001fe40000011600 */
[----:B------:R-:W-:Y:S02]  /*3e10*/  LOP3.LUT R10, R10, 0x6, R11, 0xf8, !PT ;  /* 0x000000060a0a7812 */ /* 0x000fe400078ef80b */
[----:B------:R-:W-:Y:S02]  /*3e20*/  LOP3.LUT R3, R3, 0x1, RZ, 0xc0, !PT ;  /* 0x0000000103037812 */ /* 0x000fe400078ec0ff */
[----:B------:R-:W-:-:S02]  /*3e30*/  SHF.R.U32.HI R0, RZ, 0x2, R5 ;  /* 0x00000002ff007819 */ /* 0x000fc40000011605 */
[----:B------:R-:W-:Y:S01]  /*3e40*/  SHF.R.S32.HI R11, RZ, 0x1f, R10 ;  /* 0x0000001fff0b7819 */ /* 0x000fe2000001140a */
[----:B------:R-:W-:Y:S01]  /*3e50*/  IMAD.SHL.U32 R23, R3, 0x40, RZ ;  /* 0x0000004003177824 */ /* 0x000fe200078e00ff */
[----:B------:R-:W-:Y:S02]  /*3e60*/  LOP3.LUT R0, R0, 0x7, RZ, 0xc0, !PT ;  /* 0x0000000700007812 */ /* 0x000fe400078ec0ff */
[----:B------:R-:W-:Y:S01]  /*3e70*/  SHF.R.U32.HI R4, RZ, 0x1, R4 ;  /* 0x00000001ff047819 */ /* 0x000fe20000011604 */
[----:B------:R-:W-:Y:S01]  /*3e80*/  IMAD.WIDE.U32 R6, R6, UR45, R10 ;  /* 0x0000002d06067c25 */ /* 0x000fe2000f8e000a */
[--C-:B------:R-:W-:Y:S02]  /*3e90*/  LOP3.LUT R23, R23, 0x40, R0.reuse, 0xe2, !PT ;  /* 0x0000004017177812 */ /* 0x100fe400078ee200 */
[----:B------:R-:W-:Y:S01]  /*3ea0*/  IADD3 R0, RZ, -R4, -R0 ;  /* 0x80000004ff007210 */ /* 0x000fe20007ffe800 */
[----:B------:R-:W-:Y:S01]  /*3eb0*/  VIADD R7, R7, UR4 ;  /* 0x0000000407077c36 */ /* 0x000fe20008000000 */
[----:B------:R-:W-:Y:S01]  /*3ec0*/  ULDC UR4, c[0x0][0x288] ;  /* 0x0000a20000047ab9 */ /* 0x000fe20000000800 */
[----:B------:R-:W-:Y:S01]  /*3ed0*/  LOP3.LUT R23, R23, UR6, R4, 0xfe, !PT ;  /* 0x0000000617177c12 */ /* 0x000fe2000f8efe04 */
[----:B------:R-:W-:Y:S01]  /*3ee0*/  UISETP.GE.AND UP0, UPT, UR42, UR4, UPT ;  /* 0x000000042a00728c */ /* 0x000fe2000bf06270 */
[----:B------:R-:W-:-:S02]  /*3ef0*/  IMAD R0, R3, -0x40, R0 ;  /* 0xffffffc003007824 */ /* 0x000fc400078e0200 */
[----:B------:R-:W-:Y:S01]  /*3f00*/  IMAD.U32 R3, RZ, RZ, UR8 ;  /* 0x00000008ff037e24 */ /* 0x000fe2000f8e00ff */
[----:B------:R-:W-:Y:S01]  /*3f10*/  UISETP.GE.OR UP0, UPT, UR41, UR8, UP0 ;  /* 0x000000082900728c */ /* 0x000fe20008706670 */
[----:B------:R-:W-:Y:S01]  /*3f20*/  IMAD.MOV.U32 R4, RZ, RZ, -0x2 ;  /* 0xfffffffeff047424 */ /* 0x000fe200078e00ff */
[----:B------:R-:W-:Y:S02]  /*3f30*/  USEL UR8, URZ, 0x1, !UP1 ;  /* 0x000000013f087887 */ /* 0x000fe4000c800000 */
[----:B------:R-:W-:Y:S01]  /*3f40*/  IADD3 R0, R3, -UR41, R0 ;  /* 0x8000002903007c10 */ /* 0x000fe2000fffe000 */
[----:B------:R-:W-:Y:S01]  /*3f50*/  UMOV UR41, 0xffffffff ;  /* 0xffffffff00297882 */ /* 0x000fe20000000000 */
[----:B------:R-:W-:Y:S01]  /*3f60*/  LOP3.LUT R3, R5, 0x3, RZ, 0xc0, !PT ;  /* 0x0000000305037812 */ /* 0x000fe200078ec0ff */
[----:B------:R-:W-:Y:S01]  /*3f70*/  ULOP3.LUT UR38, UR38, UR8, URZ, 0x3c, !UPT ;  /* 0x0000000826267292 */ /* 0x000fe2000f8e3c3f */
[----:B------:R-:W-:-:S03]  /*3f80*/  PLOP3.LUT P0, PT, PT, PT, UP0, 0x80, 0x0 ;  /* 0x000000000000781c */ /* 0x000fc60003f0f008 */
[----:B------:R-:W-:Y:S01]  /*3f90*/  IMAD R3, R3, R4, UR4 ;  /* 0x0000000403037e24 */ /* 0x000fe2000f8e0204 */
[----:B------:R-:W-:-:S03]  /*3fa0*/  UIMAD.WIDE.U32 UR4, UR39, -0x45d1745d, URZ ;  /* 0xba2e8ba3270478a5 */ /* 0x000fc6000f8e003f */
[----:B------:R-:W-:Y:S01]  /*3fb0*/  VIADD R3, R3, -UR42 ;  /* 0x8000002a03037c36 */ /* 0x000fe20008000000 */
[----:B------:R-:W-:-:S04]  /*3fc0*/  USHF.R.U32.HI UR4, URZ, 0x3, UR5 ;  /* 0x000000033f047899 */ /* 0x000fc80008011605 */
[----:B------:R-:W-:Y:S02]  /*3fd0*/  UIMAD UR39, UR4, -0xb, UR39 ;  /* 0xfffffff5042778a4 */ /* 0x000fe4000f8e0227 */
[----:B------:R-:W-:Y:S01]  /*3fe0*/  @UP2 ULOP3.LUT UR38, UR38, 0x1, UR4, 0x78, !UPT ;  /* 0x0000000126262892 */ /* 0x000fe2000f8e7804 */
[----:B------:R-:W-:Y:S11]  /*3ff0*/  @P0 BRA `(.L_x_29) ;  /* 0x0000019800540947 */ /* 0x000ff60003800000 */
[----:B-----5:R-:W-:Y:S01]  /*4000*/  FSETP.NEU.AND P0, PT, R16, RZ, PT ;  /* 0x000000ff1000720b */ /* 0x020fe20003f0d000 */
[----:B------:R-:W-:Y:S01]  /*4010*/  ULDC.64 UR8, c[0x0][0x5c8] ;  /* 0x0001720000087ab9 */ /* 0x000fe20000000a00 */
[----:B------:R-:W-:Y:S01]  /*4020*/  ISETP.GT.AND P5, PT, R3, RZ, PT ;  /* 0x000000ff0300720c */ /* 0x000fe20003fa4270 */
[----:B------:R-:W-:Y:S01]  /*4030*/  UIMAD UR4, UR7, UR8, URZ ;  /* 0x00000008070472a4 */ /* 0x000fe2000f8e023f */
[----:B------:R-:W-:Y:S01]  /*4040*/  IMAD.U32 R14, RZ, RZ, UR9 ;  /* 0x00000009ff0e7e24 */ /* 0x000fe2000f8e00ff */
[----:B------:R-:W-:Y:S01]  /*4050*/  BSSY B0, `(.L_x_29) ;  /* 0x000198f000007945 */ /* 0x000fe20003800000 */
[----:B------:R-:W-:Y:S01]  /*4060*/  IMAD.WIDE.U32 R6, R23, UR8, R6 ;  /* 0x0000000817067c25 */ /* 0x000fe2000f8e0006 */
[----:B------:R-:W-:-:S03]  /*4070*/  ISETP.GT.AND P1, PT, R0, RZ, P5 ;  /* 0x000000ff0000720c */ /* 0x000fc60002f24270 */
[----:B------:R-:W-:-:S04]  /*4080*/  IMAD R14, R23, R14, UR4 ;  /* 0x00000004170e7e24 */ /* 0x000fc8000f8e020e */
[----:B------:R-:W-:Y:S01]  /*4090*/  IMAD.IADD R14, R7, 0x1, R14 ;  /* 0x00000001070e7824 */ /* 0x000fe200078e020e */
[----:B------:R-:W-:Y:S06]  /*40a0*/  @!P0 BRA `(.L_x_30) ;  /* 0x0000011800cc8947 */ /* 0x000fec0003800000 */
[----:B------:R-:W0:Y:S01]  /*40b0*/  LDC.64 R8, c[0x0][0x5b0] ;  /* 0x00016c00ff087b82 */ /* 0x000e220000000a00 */
[----:B------:R-:W5:Y:S07]  /*40c0*/  LDL.LU R15, [R1+0x180] ;  /* 0x00018000010f7983 */ /* 0x000f6e0000300800 */
[----:B--2-4-:R-:W1:Y:S08]  /*40d0*/  LDC.64 R216, c[0x0][0x5b8] ;  /* 0x00016e00ffd87b82 */ /* 0x014e700000000a00 */
[----:B------:R-:W2:Y:S01]  /*40e0*/  LDC.64 R18, c[0x0][0x5a8] ;  /* 0x00016a00ff127b82 */ /* 0x000ea20000000a00 */
[----:B0-----:R-:W-:Y:S01]  /*40f0*/  R2UR UR4, R8 ;  /* 0x00000000080472ca */ /* 0x001fe200000e0000 */
[----:B-1----:R-:W-:-:S02]  /*4100*/  IMAD R224, R216, UR10, RZ ;  /* 0x0000000ad8e07c24 */ /* 0x002fc4000f8e02ff */
[----:B------:R-:W-:-:S10]  /*4110*/  IMAD.WIDE.U32 R218, R216, UR45, R10 ;  /* 0x0000002dd8da7c25 */ /* 0x000fd4000f8e000a */
[----:B------:R-:W-:Y:S01]  /*4120*/  UIMAD UR4, UR7, UR4, URZ ;  /* 0x00000004070472a4 */ /* 0x000fe2000f8e023f */
[----:B------:R-:W-:Y:S02]  /*4130*/  IMAD R224, R217, UR45, R224 ;  /* 0x0000002dd9e07c24 */ /* 0x000fe4000f8e02e0 */
[----:B------:R-:W-:Y:S02]  /*4140*/  IMAD.MOV.U32 R20, RZ, RZ, R218 ;  /* 0x000000ffff147224 */ /* 0x000fe400078e00da */
[----:B------:R-:W-:Y:S02]  /*4150*/  IMAD.IADD R21, R219, 0x1, R224 ;  /* 0x00000001db157824 */ /* 0x000fe400078e02e0 */
[C---:B------:R-:W-:Y:S01]  /*4160*/  IMAD R222, R23.reuse, R9, UR4 ;  /* 0x0000000417de7e24 */ /* 0x040fe2000f8e0209 */
[----:B------:R-:W-:Y:S01]  /*4170*/  ULDC.64 UR4, c[0x0][0x5c0] ;  /* 0x0001700000047ab9 */ /* 0x000fe20000000a00 */
[----:B------:R-:W-:-:S04]  /*4180*/  IMAD.WIDE.U32 R4, R23, R8, R20 ;  /* 0x0000000817047225 */ /* 0x000fc800078e0014 */
[----:B------:R-:W-:Y:S01]  /*4190*/  IMAD.IADD R5, R5, 0x1, R222 ;  /* 0x0000000105057824 */ /* 0x000fe200078e02de */
[----:B--2---:R-:W-:-:S04]  /*41a0*/  LEA R12, P0, R4, R18, 0x1 ;  /* 0x00000012040c7211 */ /* 0x004fc800078008ff */
[----:B------:R-:W-:-:S05]  /*41b0*/  LEA.HI.X R13, R4, R19, R5, 0x1, P0 ;  /* 0x00000013040d7211 */ /* 0x000fca00000f0c05 */
[----:B------:R-:W2:Y:S01]  /*41c0*/  @P1 LDG.E.LTC128B.U16 R217, desc[UR36][R12.64] ;  /* 0x000000240cd91981 */ /* 0x000ea2000c1e1520 */
[----:B------:R-:W-:Y:S01]  /*41d0*/  ISETP.GT.AND P3, PT, R3, 0x1, PT ;  /* 0x000000010300780c */ /* 0x000fe20003f64270 */
[----:B------:R-:W-:Y:S01]  /*41e0*/  BSSY B1, `(.L_x_31) ;  /* 0x0000013000017945 */ /* 0x000fe20003800000 */
[----:B---3--:R-:W-:-:S11]  /*41f0*/  LOP3.LUT R17, R17, 0xfffffffd, RZ, 0xc0, !PT ;  /* 0xfffffffd11117812 */ /* 0x008fd600078ec0ff */
[----:B------:R-:W-:Y:S01]  /*4200*/  @P3 LOP3.LUT R17, R17, 0x2, RZ, 0xfc, !PT ;  /* 0x0000000211113812 */ /* 0x000fe200078efcff */
[----:B--2---:R-:W-:-:S04]  /*4210*/  IMAD.U32 R4, R217, 0x10000, RZ ;  /* 0x00010000d9047824 */ /* 0x004fc800078e00ff */
[----:B------:R-:W-:-:S04]  /*4220*/  FMUL R4, R4, R16 ;  /* 0x0000001004047220 */ /* 0x000fc80000400000 */
[----:B-----5:R-:W-:Y:S01]  /*4230*/  FFMA R7, R15, R2, R4 ;  /* 0x000000020f077223 */ /* 0x020fe20000000004 */
[----:B------:R-:W-:-:S04]  /*4240*/  LEA R4, P0, R6, UR4, 0x1 ;  /* 0x0000000406047c11 */ /* 0x000fc8000f8008ff */
[----:B------:R-:W-:Y:S02]  /*4250*/  LEA.HI.X R5, R6, UR5, R14, 0x1, P0 ;  /* 0x0000000506057c11 */ /* 0x000fe400080f0c0e */
[----:B------:R-:W-:-:S05]  /*4260*/  F2FP.BF16.F32.PACK_AB R6, RZ, R7 ;  /* 0x00000007ff06723e */ /* 0x000fca00000010ff */
[----:B------:R0:W-:Y:S02]  /*4270*/  @P1 STG.E.U16 desc[UR36][R4.64], R6 ;  /* 0x0000000604001986 */ /* 0x0001e4000c101524 */
[----:B0-----:R-:W-:-:S04]  /*4280*/  IMAD.WIDE.U32 R6, R23, R8, R10 ;  /* 0x0000000817067225 */ /* 0x001fc800078e000a */
[----:B------:R-:W-:Y:S02]  /*4290*/  IMAD.IADD R7, R222, 0x1, R7 ;  /* 0x00000001de077824 */ /* 0x000fe400078e0207 */
[----:B------:R-:W-:-:S04]  /*42a0*/  IMAD.WIDE.U32 R6, R216, UR45, R6 ;  /* 0x0000002dd8067c25 */ /* 0x000fc8000f8e0006 */
[----:B------:R-:W-:Y:S01]  /*42b0*/  IMAD.IADD R7, R224, 0x1, R7 ;  /* 0x00000001e0077824 */ /* 0x000fe200078e0207 */
[----:B------:R-:W-:-:S04]  /*42c0*/  LEA R14, P0, R6, R18, 0x1 ;  /* 0x00000012060e7211 */ /* 0x000fc800078008ff */
[----:B------:R-:W-:Y:S02]  /*42d0*/  LEA.HI.X R15, R6, R19, R7, 0x1, P0 ;  /* 0x00000013060f7211 */ /* 0x000fe400000f0c07 */
[----:B------:R-:W-:-:S13]  /*42e0*/  ISETP.GT.AND P0, PT, R0, RZ, P3 ;  /* 0x000000ff0000720c */ /* 0x000fda0001f04270 */
[----:B------:R-:W-:Y:S05]  /*42f0*/  @!P0 BRA `(.L_x_32) ;  /* 0x0000000000048947 */ /* 0x000fea0003800000 */
[----:B------:R0:W5:Y:S02]  /*4300*/  LDG.E.LTC128B.U16 R217, desc[UR36][R14.64+0x2] ;  /* 0x000002240ed97981 */ /* 0x000164000c1e1520 */
.L_x_32:
[----:B------:R-:W-:Y:S05]  /*4310*/  BSYNC B1 ;  /* 0x0000000000017941 */ /* 0x000fea0003800000 */
.L_x_31:
[----:B------:R-:W2:Y:S01]  /*4320*/  LDL.LU R7, [R1+0x184] ;  /* 0x0001840001077983 */ /* 0x000ea20000300800 */
[----:B-----5:R-:W-:Y:S01]  /*4330*/  IMAD.U32 R6, R217, 0x10000, RZ ;  /* 0x00010000d9067824 */ /* 0x020fe200078e00ff */
[C---:B------:R-:W-:Y:S01]  /*4340*/  SHF.L.U64.HI R221, R8.reuse, 0x3, R9 ;  /* 0x0000000308dd7819 */ /* 0x040fe20000010209 */
[----:B------:R-:W-:Y:S01]  /*4350*/  IMAD.SHL.U32 R220, R8, 0x8, RZ ;  /* 0x0000000808dc7824 */ /* 0x000fe200078e00ff */
[----:B------:R-:W3:Y:S01]  /*4360*/  LDL.LU R223, [R1+0x188] ;  /* 0x0001880001df7983 */ /* 0x000ee20000300800 */
[----:B------:R-:W-:-:S04]  /*4370*/  FMUL R6, R6, R16 ;  /* 0x0000001006067220 */ /* 0x000fc80000400000 */
[----:B--2---:R-:W-:-:S05]  /*4380*/  FFMA R6, R7, R2, R6 ;  /* 0x0000000207067223 */ /* 0x004fca0000000006 */
[----:B------:R-:W-:-:S05]  /*4390*/  F2FP.BF16.F32.PACK_AB R6, RZ, R6 ;  /* 0x00000006ff06723e */ /* 0x000fca00000010ff */
[----:B------:R1:W-:Y:S01]  /*43a0*/  @P0 STG.E.U16 desc[UR36][R4.64+0x2], R6 ;  /* 0x0000020604000986 */ /* 0x0003e2000c101524 */
[----:B------:R-:W-:Y:S01]  /*43b0*/  ISETP.GT.AND P0, PT, R0, 0x8, P5 ;  /* 0x000000080000780c */ /* 0x000fe20002f04270 */
[----:B-1----:R-:W-:-:S04]  /*43c0*/  IMAD.WIDE.U32 R6, R23, R8, R220 ;  /* 0x0000000817067225 */ /* 0x002fc800078e00dc */
[----:B------:R-:W-:Y:S01]  /*43d0*/  IMAD.IADD R222, R222, 0x1, R7 ;  /* 0x00000001dede7824 */ /* 0x000fe200078e0207 */
[----:B------:R-:W-:-:S05]  /*43e0*/  IADD3 R7, P1, R218, R6, RZ ;  /* 0x00000006da077210 */ /* 0x000fca0007f3e0ff */
[----:B------:R-:W-:Y:S01]  /*43f0*/  IMAD.X R13, R222, 0x1, R21, P1 ;  /* 0x00000001de0d7824 */ /* 0x000fe200008e0615 */
[----:B------:R-:W-:-:S04]  /*4400*/  LEA R12, P1, R7, R18, 0x1 ;  /* 0x00000012070c7211 */ /* 0x000fc800078208ff */
[----:B------:R-:W-:-:S05]  /*4410*/  LEA.HI.X R13, R7, R19, R13, 0x1, P1 ;  /* 0x00000013070d7211 */ /* 0x000fca00008f0c0d */
[----:B------:R1:W2:Y:S01]  /*4420*/  @P0 LDG.E.LTC128B.U16 R217, desc[UR36][R12.64] ;  /* 0x000000240cd90981 */ /* 0x0002a2000c1e1520 */
[----:B------:R-:W-:Y:S01]  /*4430*/  IADD3 R6, P1, R10, R6, RZ ;  /* 0x000000060a067210 */ /* 0x000fe20007f3e0ff */
[----:B------:R-:W-:Y:S04]  /*4440*/  BSSY B1, `(.L_x_33) ;  /* 0x0000016000017945 */ /* 0x000fe80003800000 */
[----:B------:R-:W-:Y:S02]  /*4450*/  IMAD.X R7, R11, 0x1, R222, P1 ;  /* 0x000000010b077824 */ /* 0x000fe400008e06de */
[----:B------:R-:W-:Y:S02]  /*4460*/  IMAD.U32 R222, RZ, RZ, UR9 ;  /* 0x00000009ffde7e24 */ /* 0x000fe4000f8e00ff */
[----:B------:R-:W-:-:S04]  /*4470*/  IMAD.WIDE.U32 R6, R216, UR45, R6 ;  /* 0x0000002dd8067c25 */ /* 0x000fc8000f8e0006 */
[----:B------:R-:W-:Y:S01]  /*4480*/  IMAD.IADD R7, R224, 0x1, R7 ;  /* 0x00000001e0077824 */ /* 0x000fe200078e0207 */
[----:B-1----:R-:W-:-:S04]  /*4490*/  LEA R12, P1, R6, R18, 0x1 ;  /* 0x00000012060c7211 */ /* 0x002fc800078208ff */
[----:B------:R-:W-:Y:S01]  /*44a0*/  LEA.HI.X R13, R6, R19, R7, 0x1, P1 ;  /* 0x00000013060d7211 */ /* 0x000fe200008f0c07 */
[----:B------:R-:W-:Y:S01]  /*44b0*/  IMAD.U32 R6, RZ, RZ, UR8 ;  /* 0x00000008ff067e24 */ /* 0x000fe2000f8e00ff */
[----:B------:R-:W-:-:S03]  /*44c0*/  ISETP.GT.AND P1, PT, R0, 0x8, P3 ;  /* 0x000000080000780c */ /* 0x000fc60001f24270 */
[----:B------:R-:W-:-:S05]  /*44d0*/  IMAD.SHL.U32 R229, R6, 0x10, RZ ;  /* 0x0000001006e57824 */ /* 0x000fca00078e00ff */
[----:B------:R-:W-:Y:S01]  /*44e0*/  IADD3 R6, P2, R229, R4, RZ ;  /* 0x00000004e5067210 */ /* 0x000fe20007f5e0ff */
[----:B--2---:R-:W-:-:S04]  /*44f0*/  IMAD.U32 R7, R217, 0x10000, RZ ;  /* 0x00010000d9077824 */ /* 0x004fc800078e00ff */
[----:B------:R-:W-:-:S04]  /*4500*/  FMUL R7, R7, R16 ;  /* 0x0000001007077220 */ /* 0x000fc80000400000 */
[----:B---3--:R-:W-:Y:S01]  /*4510*/  FFMA R7, R223, R2, R7 ;  /* 0x00000002df077223 */ /* 0x008fe20000000007 */
[----:B------:R-:W-:-:S04]  /*4520*/  IMAD.U32 R223, RZ, RZ, UR8 ;  /* 0x00000008ffdf7e24 */ /* 0x000fc8000f8e00ff */
[----:B------:R-:W-:Y:S02]  /*4530*/  F2FP.BF16.F32.PACK_AB R7, RZ, R7 ;  /* 0x00000007ff07723e */ /* 0x000fe400000010ff */
[--C-:B------:R-:W-:Y:S02]  /*4540*/  SHF.L.U64.HI R228, R223, 0x4, R222.reuse ;  /* 0x00000004dfe47819 */ /* 0x100fe400000102de */
[----:B------:R-:W-:-:S03]  /*4550*/  PRMT R222, R7, 0x7610, R222 ;  /* 0x0000761007de7816 */ /* 0x000fc600000000de */
[----:B------:R-:W-:-:S05]  /*4560*/  IMAD.X R7, R228, 0x1, R5, P2 ;  /* 0x00000001e4077824 */ /* 0x000fca00010e0605 */
[----:B------:R1:W-:Y:S01]  /*4570*/  @P0 STG.E.U16 desc[UR36][R6.64], R222 ;  /* 0x000000de06000986 */ /* 0x0003e2000c101524 */
[----:B------:R-:W-:Y:S05]  /*4580*/  @!P1 BRA `(.L_x_34) ;  /* 0x0000000000049947 */ /* 0x000fea0003800000 */
[----:B------:R2:W5:Y:S02]  /*4590*/  LDG.E.LTC128B.U16 R217, desc[UR36][R12.64+0x2] ;  /* 0x000002240cd97981 */ /* 0x000564000c1e1520 */
.L_x_34:
[----:B------:R-:W-:Y:S05]  /*45a0*/  BSYNC B1 ;  /* 0x0000000000017941 */ /* 0x000fea0003800000 */
.L_x_33:
[----:B------:R-:W3:Y:S01]  /*45b0*/  LDL.LU R223, [R1+0x18c] ;  /* 0x00018c0001df7983 */ /* 0x000ee20000300800 */
[----:B-1---5:R-:W-:Y:S01]  /*45c0*/  IMAD.U32 R222, R217, 0x10000, RZ ;  /* 0x00010000d9de7824 */ /* 0x022fe200078e00ff */
[----:B------:R-:W-:Y:S01]  /*45d0*/  ISETP.GT.AND P3, PT, R3, 0x8, PT ;  /* 0x000000080300780c */ /* 0x000fe20003f64270 */
[----:B------:R-:W-:Y:S01]  /*45e0*/  BSSY B1, `(.L_x_35) ;  /* 0x000000a000017945 */ /* 0x000fe20003800000 */
[----:B------:R-:W-:Y:S01]  /*45f0*/  LOP3.LUT R17, R17, 0xfffffffb, RZ, 0xc0, !PT ;  /* 0xfffffffb11117812 */ /* 0x000fe200078ec0ff */
[----:B------:R-:W-:Y:S01]  /*4600*/  FMUL R222, R222, R16 ;  /* 0x00000010dede7220 */ /* 0x000fe20000400000 */
[----:B------:R-:W-:-:S09]  /*4610*/  ISETP.GT.AND P0, PT, R0, RZ, P3 ;  /* 0x000000ff0000720c */ /* 0x000fd20001f04270 */
[----:B------:R-:W-:Y:S01]  /*4620*/  @P3 LOP3.LUT R17, R17, 0x4, RZ, 0xfc, !PT ;  /* 0x0000000411113812 */ /* 0x000fe200078efcff */
[----:B---3--:R-:W-:-:S05]  /*4630*/  FFMA R222, R223, R2, R222 ;  /* 0x00000002dfde7223 */ /* 0x008fca00000000de */
[----:B------:R-:W-:-:S05]  /*4640*/  F2FP.BF16.F32.PACK_AB R222, RZ, R222 ;  /* 0x000000deffde723e */ /* 0x000fca00000010ff */
[----:B------:R1:W-:Y:S01]  /*4650*/  @P1 STG.E.U16 desc[UR36][R6.64+0x2], R222 ;  /* 0x000002de06001986 */ /* 0x0003e2000c101524 */
[----:B------:R-:W-:Y:S05]  /*4660*/  @!P0 BRA `(.L_x_36) ;  /* 0x0000000000048947 */ /* 0x000fea0003800000 */
[----:B------:R3:W5:Y:S02]  /*4670*/  LDG.E.LTC128B.U16 R217, desc[UR36][R14.64+0x10] ;  /* 0x000010240ed97981 */ /* 0x000764000c1e1520 */
.L_x_36:
[----:B------:R-:W-:Y:S05]  /*4680*/  BSYNC B1 ;  /* 0x0000000000017941 */ /* 0x000fea0003800000 */
.L_x_35:
[----:B------:R-:W4:Y:S01]  /*4690*/  LDL.LU R223, [R1+0x190] ;  /* 0x0001900001df7983 */ /* 0x000f220000300800 */
[----:B-1---5:R-:W-:Y:S01]  /*46a0*/  IMAD.U32 R222, R217, 0x10000, RZ ;  /* 0x00010000d9de7824 */ /* 0x022fe200078e00ff */
[----:B------:R-:W-:Y:S01]  /*46b0*/  ISETP.GT.AND P2, PT, R3, 0x9, PT ;  /* 0x000000090300780c */ /* 0x000fe20003f44270 */
[----:B------:R-:W-:Y:S01]  /*46c0*/  BSSY B1, `(.L_x_37) ;  /* 0x000000a000017945 */ /* 0x000fe20003800000 */
[----:B------:R-:W-:Y:S01]  /*46d0*/  LOP3.LUT R17, R17, 0xfffffff7, RZ, 0xc0, !PT ;  /* 0xfffffff711117812 */ /* 0x000fe200078ec0ff */
[----:B------:R-:W-:Y:S01]  /*46e0*/  FMUL R222, R222, R16 ;  /* 0x00000010dede7220 */ /* 0x000fe20000400000 */
[----:B------:R-:W-:-:S09]  /*46f0*/  ISETP.GT.AND P1, PT, R0, RZ, P2 ;  /* 0x000000ff0000720c */ /* 0x000fd20001724270 */
[----:B------:R-:W-:Y:S01]  /*4700*/  @P2 LOP3.LUT R17, R17, 0x8, RZ, 0xfc, !PT ;  /* 0x0000000811112812 */ /* 0x000fe200078efcff */
[----:B----4-:R-:W-:-:S05]  /*4710*/  FFMA R222, R223, R2, R222 ;  /* 0x00000002dfde7223 */ /* 0x010fca00000000de */
[----:B------:R-:W-:-:S05]  /*4720*/  F2FP.BF16.F32.PACK_AB R222, RZ, R222 ;  /* 0x000000deffde723e */ /* 0x000fca00000010ff */
[----:B------:R1:W-:Y:S01]  /*4730*/  @P0 STG.E.U16 desc[UR36][R4.64+0x10], R222 ;  /* 0x000010de04000986 */ /* 0x0003e2000c101524 */
[----:B------:R-:W-:Y:S05]  /*4740*/  @!P1 BRA `(.L_x_38) ;  /* 0x0000000000049947 */ /* 0x000fea0003800000 */
[----:B------:R4:W5:Y:S02]  /*4750*/  LDG.E.LTC128B.U16 R217, desc[UR36][R14.64+0x12] ;  /* 0x000012240ed97981 */ /* 0x000964000c1e1520 */
.L_x_38:
[----:B------:R-:W-:Y:S05]  /*4760*/  BSYNC B1 ;  /* 0x0000000000017941 */ /* 0x000fea0003800000 */
.L_x_37:
[----:B------:R-:W2:Y:S01]  /*4770*/  LDL.LU R223, [R1+0x194] ;  /* 0x0001940001df7983 */ /* 0x000ea20000300800 */
[----:B-1---5:R-:W-:Y:S01]  /*4780*/  IMAD.U32 R222, R217, 0x10000, RZ ;  /* 0x00010000d9de7824 */ /* 0x022fe200078e00ff */
[----:B------:R-:W-:Y:S01]  /*4790*/  ISETP.GT.AND P0, PT, R0, 0x8, P3 ;  /* 0x000000080000780c */ /* 0x000fe20001f04270 */
[----:B------:R-:W-:Y:S02]  /*47a0*/  BSSY B1, `(.L_x_39) ;  /* 0x0000007000017945 */ /* 0x000fe40003800000 */
[----:B------:R-:W-:-:S04]  /*47b0*/  FMUL R222, R222, R16 ;  /* 0x00000010dede7220 */ /* 0x000fc80000400000 */
[----:B--2---:R-:W-:-:S05]  /*47c0*/  FFMA R222, R223, R2, R222 ;  /* 0x00000002dfde7223 */ /* 0x004fca00000000de */
[----:B------:R-:W-:-:S05]  /*47d0*/  F2FP.BF16.F32.PACK_AB R222, RZ, R222 ;  /* 0x000000deffde723e */ /* 0x000fca00000010ff */
[----:B------:R1:W-:Y:S01]  /*47e0*/  @P1 STG.E.U16 desc[UR36][R4.64+0x12], R222 ;  /* 0x000012de04001986 */ /* 0x0003e2000c101524 */
[----:B------:R-:W-:Y:S05]  /*47f0*/  @!P0 BRA `(.L_x_40) ;  /* 0x0000000000048947 */ /* 0x000fea0003800000 */
[----:B------:R2:W5:Y:S02]  /*4800*/  LDG.E.LTC128B.U16 R217, desc[UR36][R12.64+0x10] ;  /* 0x000010240cd97981 */ /* 0x000564000c1e1520 */
.L_x_40:
[----:B------:R-:W-:Y:S05]  /*4810*/  BSYNC B1 ;  /* 0x0000000000017941 */ /* 0x000fea0003800000 */
.L_x_39:
[----:B------:R-:W3:Y:S01]  /*4820*/  LDL.LU R223, [R1+0x198] ;  /* 0x0001980001df7983 */ /* 0x000ee20000300800 */
[----:B-1---5:R-:W-:Y:S01]  /*4830*/  IMAD.U32 R222, R217, 0x10000, RZ ;  /* 0x00010000d9de7824 */ /* 0x022fe200078e00ff */
[----:B------:R-:W-:Y:S01]  /*4840*/  ISETP.GT.AND P1, PT, R0, 0x8, P2 ;  /* 0x000000080000780c */ /* 0x000fe20001724270 */
[----:B------:R-:W-:Y:S02]  /*4850*/  BSSY B1, `(.L_x_41) ;  /* 0x0000007000017945 */ /* 0x000fe40003800000 */
[----:B------:R-:W-:-:S04]  /*4860*/  FMUL R222, R222, R16 ;  /* 0x00000010dede7220 */ /* 0x000fc80000400000 */
[----:B---3--:R-:W-:-:S05]  /*4870*/  FFMA R222, R223, R2, R222 ;  /* 0x00000002dfde7223 */ /* 0x008fca00000000de */
[----:B------:R-:W-:-:S05]  /*4880*/  F2FP.BF16.F32.PACK_AB R222, RZ, R222 ;  /* 0x000000deffde723e */ /* 0x000fca00000010ff */
[----:B------:R1:W-:Y:S01]  /*4890*/  @P0 STG.E.U16 desc[UR36][R6.64+0x10], R222 ;  /* 0x000010de06000986 */ /* 0x0003e2000c101524 */
[----:B------:R-:W-:Y:S05]  /*48a0*/  @!P1 BRA `(.L_x_42) ;  /* 0x0000000000049947 */ /* 0x000fea0003800000 */
[----:B------:R3:W5:Y:S02]  /*48b0*/  LDG.E.LTC128B.U16 R217, desc[UR36][R12.64+0x12] ;  /* 0x000012240cd97981 */ /* 0x000764000c1e1520 */
.L_x_42:
[----:B------:R-:W-:Y:S05]  /*48c0*/  BSYNC B1 ;  /* 0x0000000000017941 */ /* 0x000fea0003800000 */
.L_x_41:
[----:B------:R-:W2:Y:S01]  /*48d0*/  LDL.LU R223, [R1+0x19c] ;  /* 0x00019c0001df7983 */ /* 0x000ea20000300800 */
[----:B-1---5:R-:W-:Y:S01]  /*48e0*/  IMAD.U32 R222, R217, 0x10000, RZ ;  /* 0x00010000d9de7824 */ /* 0x022fe200078e00ff */
[----:B------:R-:W-:Y:S01]  /*48f0*/  ISETP.GT.AND P2, PT, R3, 0x10, PT ;  /* 0x000000100300780c */ /* 0x000fe20003f44270 */
[----:B------:R-:W-:Y:S01]  /*4900*/  BSSY B1, `(.L_x_43) ;  /* 0x000000a000017945 */ /* 0x000fe20003800000 */
[----:B------:R-:W-:Y:S01]  /*4910*/  LOP3.LUT R17, R17, 0xffffffef, RZ, 0xc0, !PT ;  /* 0xffffffef11117812 */ /* 0x000fe200078ec0ff */
[----:B------:R-:W-:Y:S01]  /*4920*/  FMUL R222, R222, R16 ;  /* 0x00000010dede7220 */ /* 0x000fe20000400000 */
[----:B------:R-:W-:-:S09]  /*4930*/  ISETP.GT.AND P0, PT, R0, RZ, P2 ;  /* 0x000000ff0000720c */ /* 0x000fd20001704270 */
[----:B------:R-:W-:Y:S01]  /*4940*/  @P2 LOP3.LUT R17, R17, 0x10, RZ, 0xfc, !PT ;  /* 0x0000001011112812 */ /* 0x000fe200078efcff */
[----:B--2---:R-:W-:-:S05]  /*4950*/  FFMA R222, R223, R2, R222 ;  /* 0x00000002dfde7223 */ /* 0x004fca00000000de */
[----:B------:R-:W-:-:S05]  /*4960*/  F2FP.BF16.F32.PACK_AB R222, RZ, R222 ;  /* 0x000000deffde723e */ /* 0x000fca00000010ff */
[----:B------:R1:W-:Y:S01]  /*4970*/  @P1 STG.E.U16 desc[UR36][R6.64+0x12], R222 ;  /* 0x000012de06001986 */ /* 0x0003e2000c101524 */
[----:B------:R-:W-:Y:S05]  /*4980*/  @!P0 BRA `(.L_x_44) ;  /* 0x0000000000048947 */ /* 0x000fea0003800000 */
[----:B------:R2:W5:Y:S02]  /*4990*/  LDG.E.LTC128B.U16 R217, desc[UR36][R14.64+0x20] ;  /* 0x000020240ed97981 */ /* 0x000564000c1e1520 */
.L_x_44:
[----:B------:R-:W-:Y:S05]  /*49a0*/  BSYNC B1 ;  /* 0x0000000000017941 */ /* 0x000fea0003800000 */
.L_x_43:
[----:B------:R-:W3:Y:S01]  /*49b0*/  LDL.LU R223, [R1+0x1a0] ;  /* 0x0001a00001df7983 */ /* 0x000ee20000300800 */
[----:B-1---5:R-:W-:Y:S01]  /*49c0*/  IMAD.U32 R222, R217, 0x10000, RZ ;  /* 0x00010000d9de7824 */ /* 0x022fe200078e00ff */
[----:B------:R-:W-:Y:S01]  /*49d0*/  ISETP.GT.AND P1, PT, R3, 0x11, PT ;  /* 0x000000110300780c */ /* 0x000fe20003f24270 */
[----:B------:R-:W-:Y:S01]  /*49e0*/  BSSY B1, `(.L_x_45) ;  /* 0x000000a000017945 */ /* 0x000fe20003800000 */
[----:B------:R-:W-:Y:S01]  /*49f0*/  LOP3.LUT R22, R22, 0xfffffbff, RZ, 0xc0, !PT ;  /* 0xfffffbff16167812 */ /* 0x000fe200078ec0ff */
[----:B------:R-:W-:-:S10]  /*4a00*/  FMUL R222, R222, R16 ;  /* 0x00000010dede7220 */ /* 0x000fd40000400000 */
[----:B------:R-:W-:Y:S01]  /*4a10*/  @P1 LOP3.LUT R22, R22, 0x400, RZ, 0xfc, !PT ;  /* 0x0000040016161812 */ /* 0x000fe200078efcff */
[----:B---3--:R-:W-:-:S05]  /*4a20*/  FFMA R222, R223, R2, R222 ;  /* 0x00000002dfde7223 */ /* 0x008fca00000000de */
[----:B------:R-:W-:-:S05]  /*4a30*/  F2FP.BF16.F32.PACK_AB R222, RZ, R222 ;  /* 0x000000deffde723e */ /* 0x000fca00000010ff */
[----:B------:R1:W-:Y:S01]  /*4a40*/  @P0 STG.E.U16 desc[UR36][R4.64+0x20], R222 ;  /* 0x000020de04000986 */ /* 0x0003e2000c101524 */
[----:B------:R-:W-:-:S13]  /*4a50*/  ISETP.GT.AND P0, PT, R0, RZ, P1 ;  /* 0x000000ff0000720c */ /* 0x000fda0000f04270 */
[----:B-1----:R-:W-:Y:S05]  /*4a60*/  @!P0 BRA `(.L_x_46) ;  /* 0x0000000000048947 */ /* 0x002fea0003800000 */
[----:B------:R1:W5:Y:S02]  /*4a70*/  LDG.E.LTC128B.U16 R217, desc[UR36][R14.64+0x22] ;  /* 0x000022240ed97981 */ /* 0x000364000c1e1520 */
.L_x_46:
[----:B------:R-:W-:Y:S05]  /*4a80*/  BSYNC B1 ;  /* 0x0000000000017941 */ /* 0x000fea0003800000 */
.L_x_45:
[----:B------:R-:W3:Y:S01]  /*4a90*/  LDL.LU R223, [R1+0x1a4] ;  /* 0x0001a40001df7983 */ /* 0x000ee20000300800 */
[----:B-----5:R-:W-:Y:S01]  /*4aa0*/  IMAD.U32 R222, R217, 0x10000, RZ ;  /* 0x00010000d9de7824 */ /* 0x020fe200078e00ff */
[----:B------:R-:W-:Y:S03]  /*4ab0*/  BSSY B1, `(.L_x_47) ;  /* 0x0000008000017945 */ /* 0x000fe60003800000 */
[----:B------:R-:W-:-:S04]  /*4ac0*/  FMUL R222, R222, R16 ;  /* 0x00000010dede7220 */ /* 0x000fc80000400000 */
[----:B---3--:R-:W-:-:S05]  /*4ad0*/  FFMA R222, R223, R2, R222 ;  /* 0x00000002dfde7223 */ /* 0x008fca00000000de */
[----:B------:R-:W-:-:S05]  /*4ae0*/  F2FP.BF16.F32.PACK_AB R222, RZ, R222 ;  /* 0x000000deffde723e */ /* 0x000fca00000010ff */
[----:B------:R3:W-:Y:S01]  /*4af0*/  @P0 STG.E.U16 desc[UR36][R4.64+0x22], R222 ;  /* 0x000022de04000986 */ /* 0x0007e2000c101524 */
[----:B------:R-:W-:-:S13]  /*4b00*/  ISETP.GT.AND P0, PT, R0, 0x8, P2 ;  /* 0x000000080000780c */ /* 0x000fda0001704270 */
[----:B---3--:R-:W-:Y:S05]  /*4b10*/  @!P0 BRA `(.L_x_48) ;  /* 0x0000000000048947 */ /* 0x008fea0003800000 */
[----:B------:R3:W5:Y:S02]  /*4b20*/  LDG.E.LTC128B.U16 R217, desc[UR36][R12.64+0x20] ;  /* 0x000020240cd97981 */ /* 0x000764000c1e1520 */
.L_x_48:
[----:B------:R-:W-:Y:S05]  /*4b30*/  BSYNC B1 ;  /* 0x0000000000017941 */ /* 0x000fea0003800000 */
.L_x_47:
[----:B------:R-:W2:Y:S01]  /*4b40*/  LDL.LU R223, [R1+0x1a8] ;  /* 0x0001a80001df7983 */ /* 0x000ea20000300800 */
[----:B-----5:R-:W-:Y:S01]  /*4b50*/  IMAD.U32 R222, R217, 0x10000, RZ ;  /* 0x00010000d9de7824 */ /* 0x020fe200078e00ff */
[----:B------:R-:W-:Y:S03]  /*4b60*/  BSSY B1, `(.L_x_49) ;  /* 0x0000008000017945 */ /* 0x000fe60003800000 */
[----:B------:R-:W-:-:S04]  /*4b70*/  FMUL R222, R222, R16 ;  /* 0x00000010dede7220 */ /* 0x000fc80000400000 */
[----:B--2---:R-:W-:-:S05]  /*4b80*/  FFMA R222, R223, R2, R222 ;  /* 0x00000002dfde7223 */ /* 0x004fca00000000de */
[----:B------:R-:W-:-:S05]  /*4b90*/  F2FP.BF16.F32.PACK_AB R222, RZ, R222 ;  /* 0x000000deffde723e */ /* 0x000fca00000010ff */
[----:B------:R2:W-:Y:S01]  /*4ba0*/  @P0 STG.E.U16 desc[UR36][R6.64+0x20], R222 ;  /* 0x000020de06000986 */ /* 0x0005e2000c101524 */
[----:B------:R-:W-:-:S13]  /*4bb0*/  ISETP.GT.AND P0, PT, R0, 0x8, P1 ;  /* 0x000000080000780c */ /* 0x000fda0000f04270 */
[----:B--2---:R-:W-:Y:S05]  /*4bc0*/  @!P0 BRA `(.L_x_50) ;  /* 0x0000000000048947 */ /* 0x004fea0003800000 */
[----:B------:R2:W5:Y:S02]  /*4bd0*/  LDG.E.LTC128B.U16 R217, desc[UR36][R12.64+0x22] ;  /* 0x000022240cd97981 */ /* 0x000564000c1e1520 */
.L_x_50:
[----:B------:R-:W-:Y:S05]  /*4be0*/  BSYNC B1 ;  /* 0x0000000000017941 */ /* 0x000fea0003800000 */
.L_x_49:
[----:B------:R-:W3:Y:S01]  /*4bf0*/  LDL.LU R223, [R1+0x1ac] ;  /* 0x0001ac0001df7983 */ /* 0x000ee20000300800 */
[----:B-----5:R-:W-:Y:S01]  /*4c00*/  IMAD.U32 R222, R217, 0x10000, RZ ;  /* 0x00010000d9de7824 */ /* 0x020fe200078e00ff */
        /* <DEDUP_REMOVED lines=9> */
[----:B---3--:R-:W-:Y:S05]  /*4ca0*/  @!P0 BRA `(.L_x_52) ;  /* 0x0000000000048947 */ /* 0x008fea0003800000 */
[----:B------:R3:W5:Y:S02]  /*4cb0*/  LDG.E.LTC128B.U16 R217, desc[UR36][R14.64+0x30] ;  /* 0x000030240ed97981 */ /* 0x000764000c1e1520 */
.L_x_52:
[----:B------:R-:W-:Y:S05]  /*4cc0*/  BSYNC B1 ;  /* 0x0000000000017941 */ /* 0x000fea0003800000 */
.L_x_51:
[----:B------:R-:W2:Y:S01]  /*4cd0*/  LDL.LU R223, [R1+0x1b0] ;  /* 0x0001b00001df7983 */ /* 0x000ea20000300800 */
[----:B-----5:R-:W-:Y:S01]  /*4ce0*/  IMAD.U32 R222, R217, 0x10000, RZ ;  /* 0x00010000d9de7824 */ /* 0x020fe200078e00ff */
[----:B------:R-:W-:Y:S01]  /*4cf0*/  ISETP.GT.AND P1, PT, R3, 0x19, PT ;  /* 0x000000190300780c */ /* 0x000fe20003f24270 */
[----:B------:R-:W-:Y:S01]  /*4d00*/  BSSY B1, `(.L_x_53) ;  /* 0x000000a000017945 */ /* 0x000fe20003800000 */
[----:B------:R-:W-:Y:S01]  /*4d10*/  LOP3.LUT R22, R22, 0xfffffeff, RZ, 0xc0, !PT ;  /* 0xfffffeff16167812 */ /* 0x000fe200078ec0ff */
[----:B------:R-:W-:-:S10]  /*4d20*/  FMUL R222, R222, R16 ;  /* 0x00000010dede7220 */ /* 0x000fd40000400000 */
[----:B------:R-:W-:Y:S01]  /*4d30*/  @P1 LOP3.LUT R22, R22, 0x100, RZ, 0xfc, !PT ;  /* 0x0000010016161812 */ /* 0x000fe200078efcff */
[----:B--2---:R-:W-:-:S05]  /*4d40*/  FFMA R222, R223, R2, R222 ;  /* 0x00000002dfde7223 */ /* 0x004fca00000000de */
[----:B------:R-:W-:-:S05]  /*4d50*/  F2FP.BF16.F32.PACK_AB R222, RZ, R222 ;  /* 0x000000deffde723e */ /* 0x000fca00000010ff */
[----:B------:R2:W-:Y:S01]  /*4d60*/  @P0 STG.E.U16 desc[UR36][R4.64+0x30], R222 ;  /* 0x000030de04000986 */ /* 0x0005e2000c101524 */
[----:B------:R-:W-:-:S13]  /*4d70*/  ISETP.GT.AND P0, PT, R0, RZ, P1 ;  /* 0x000000ff0000720c */ /* 0x000fda0000f04270 */
[----:B--2---:R-:W-:Y:S05]  /*4d80*/  @!P0 BRA `(.L_x_54) ;  /* 0x0000000000048947 */ /* 0x004fea0003800000 */
[----:B------:R2:W5:Y:S02]  /*4d90*/  LDG.E.LTC128B.U16 R217, desc[UR36][R14.64+0x32] ;  /* 0x000032240ed97981 */ /* 0x000564000c1e1520 */
.L_x_54:
[----:B------:R-:W-:Y:S05]  /*4da0*/  BSYNC B1 ;  /* 0x0000000000017941 */ /* 0x000fea0003800000 */
.L_x_53:
        /* <DEDUP_REMOVED lines=10> */
.L_x_56:
[----:B------:R-:W-:Y:S05]  /*4e50*/  BSYNC B1 ;  /* 0x0000000000017941 */ /* 0x000fea0003800000 */
.L_x_55:
        /* <DEDUP_REMOVED lines=10> */
.L_x_58:
[----:B------:R-:W-:Y:S05]  /*4f00*/  BSYNC B1 ;  /* 0x0000000000017941 */ /* 0x000fea0003800000 */
.L_x_57:
        /* <DEDUP_REMOVED lines=13> */
.L_x_60:
[----:B------:R-:W-:Y:S05]  /*4fe0*/  BSYNC B1 ;  /* 0x0000000000017941 */ /* 0x000fea0003800000 */
.L_x_59:
        /* <DEDUP_REMOVED lines=13> */
.L_x_62:
[----:B------:R-:W-:Y:S05]  /*50c0*/  BSYNC B1 ;  /* 0x0000000000017941 */ /* 0x000fea0003800000 */
.L_x_61:
[----:B------:R-:W3:Y:S01]  /*50d0*/  LDL.LU R223, [R1+0x1c4] ;  /* 0x0001c40001df7983 */ /* 0x000ee20000300800 */
[C---:B-----5:R-:W-:Y:S01]  /*50e0*/  IMAD.U32 R222, R217.reuse, 0x10000, RZ ;  /* 0x00010000d9de7824 */ /* 0x060fe200078e00ff */
[----:B------:R-:W-:Y:S01]  /*50f0*/  BSSY B1, `(.L_x_63) ;  /* 0x0000009000017945 */ /* 0x000fe20003800000 */
[----:B------:R-:W-:Y:S02]  /*5100*/  PRMT R225, R217, 0x7610, R225 ;  /* 0x00007610d9e17816 */ /* 0x000fe400000000e1 */
[----:B------:R-:W-:-:S04]  /*5110*/  FMUL R222, R222, R16 ;  /* 0x00000010dede7220 */ /* 0x000fc80000400000 */
[----:B---3--:R-:W-:-:S05]  /*5120*/  FFMA R222, R223, R2, R222 ;  /* 0x00000002dfde7223 */ /* 0x008fca00000000de */
[----:B------:R-:W-:-:S05]  /*5130*/  F2FP.BF16.F32.PACK_AB R222, RZ, R222 ;  /* 0x000000deffde723e */ /* 0x000fca00000010ff */
[----:B------:R3:W-:Y:S01]  /*5140*/  @P0 STG.E.U16 desc[UR36][R4.64+0x42], R222 ;  /* 0x000042de04000986 */ /* 0x0007e2000c101524 */
[----:B------:R-:W-:-:S13]  /*5150*/  ISETP.GT.AND P0, PT, R0, 0x8, P2 ;  /* 0x000000080000780c */ /* 0x000fda0001704270 */
[----:B---3--:R-:W-:Y:S05]  /*5160*/  @!P0 BRA `(.L_x_64) ;  /* 0x0000000000048947 */ /* 0x008fea0003800000 */
[----:B------:R3:W5:Y:S02]  /*5170*/  LDG.E.LTC128B.U16 R225, desc[UR36][R12.64+0x40] ;  /* 0x000040240ce17981 */ /* 0x000764000c1e1520 */
.L_x_64:
[----:B------:R-:W-:Y:S05]  /*5180*/  BSYNC B1 ;  /* 0x0000000000017941 */ /* 0x000fea0003800000 */
.L_x_63:
[----:B------:R-:W2:Y:S01]  /*5190*/  LDL.LU R222, [R1+0x1c8] ;  /* 0x0001c80001de7983 */ /* 0x000ea20000300800 */
[----:B-----5:R-:W-:Y:S01]  /*51a0*/  IMAD.U32 R217, R225, 0x10000, RZ ;  /* 0x00010000e1d97824 */ /* 0x020fe200078e00ff */
[----:B------:R-:W-:Y:S03]  /*51b0*/  BSSY B1, `(.L_x_65) ;  /* 0x0000023000017945 */ /* 0x000fe60003800000 */
[----:B------:R-:W-:-:S04]  /*51c0*/  FMUL R217, R217, R16 ;  /* 0x00000010d9d97220 */ /* 0x000fc80000400000 */
[----:B--2---:R-:W-:-:S05]  /*51d0*/  FFMA R217, R222, R2, R217 ;  /* 0x00000002ded97223 */ /* 0x004fca00000000d9 */
[----:B------:R-:W-:-:S05]  /*51e0*/  F2FP.BF16.F32.PACK_AB R217, RZ, R217 ;  /* 0x000000d9ffd9723e */ /* 0x000fca00000010ff */
[----:B------:R2:W-:Y:S01]  /*51f0*/  @P0 STG.E.U16 desc[UR36][R6.64+0x40], R217 ;  /* 0x000040d906000986 */ /* 0x0005e2000c101524 */
[----:B------:R-:W-:-:S05]  /*5200*/  IADD3 R23, P0, R23, 0x80, RZ ;  /* 0x0000008017177810 */ /* 0x000fca0007f1e0ff */
[----:B------:R-:W-:-:S04]  /*5210*/  IMAD.WIDE.U32 R222, R23, R8, R20 ;  /* 0x0000000817de7225 */ /* 0x000fc800078e0014 */
[----:B--2---:R-:W-:Y:S01]  /*5220*/  IMAD.X R217, RZ, RZ, UR7, P0 ;  /* 0x00000007ffd97e24 */ /* 0x004fe200080e06ff */
[----:B------:R-:W-:-:S03]  /*5230*/  LEA R226, P0, R222, R18, 0x1 ;  /* 0x00000012dee27211 */ /* 0x000fc600078008ff */
[----:B------:R-:W-:-:S04]  /*5240*/  IMAD R217, R217, R8, RZ ;  /* 0x00000008d9d97224 */ /* 0x000fc800078e02ff */
[----:B------:R-:W-:-:S04]  /*5250*/  IMAD R217, R23, R9, R217 ;  /* 0x0000000917d97224 */ /* 0x000fc800078e02d9 */
[----:B------:R-:W-:-:S05]  /*5260*/  IMAD.IADD R9, R223, 0x1, R217 ;  /* 0x00000001df097824 */ /* 0x000fca00078e02d9 */
[----:B------:R-:W-:Y:S01]  /*5270*/  LEA.HI.X R227, R222, R19, R9, 0x1, P0 ;  /* 0x00000013dee37211 */ /* 0x000fe200000f0c09 */
[----:B------:R-:W-:-:S04]  /*5280*/  IMAD.WIDE.U32 R222, R23, R8, R220 ;  /* 0x0000000817de7225 */ /* 0x000fc800078e00dc */
[----:B------:R-:W-:Y:S01]  /*5290*/  IMAD.WIDE.U32 R8, R23, R8, R10 ;  /* 0x0000000817087225 */ /* 0x000fe200078e000a */
[----:B------:R-:W-:-:S03]  /*52a0*/  IADD3 R220, P0, R10, R222, RZ ;  /* 0x000000de0adc7210 */ /* 0x000fc60007f1e0ff */
[C---:B------:R-:W-:Y:S02]  /*52b0*/  IMAD.IADD R9, R217.reuse, 0x1, R9 ;  /* 0x00000001d9097824 */ /* 0x040fe400078e0209 */
[----:B------:R-:W-:Y:S02]  /*52c0*/  IMAD.IADD R20, R217, 0x1, R223 ;  /* 0x00000001d9147824 */ /* 0x000fe400078e02df */
[----:B------:R-:W-:-:S04]  /*52d0*/  IMAD.WIDE.U32 R8, R216, UR45, R8 ;  /* 0x0000002dd8087c25 */ /* 0x000fc8000f8e0008 */
[----:B------:R-:W-:Y:S01]  /*52e0*/  IMAD.X R221, R11, 0x1, R20, P0 ;  /* 0x000000010bdd7824 */ /* 0x000fe200000e0614 */
[----:B------:R-:W-:Y:S01]  /*52f0*/  LEA R10, P0, R8, R18, 0x1 ;  /* 0x00000012080a7211 */ /* 0x000fe200078008ff */
[----:B------:R-:W-:Y:S02]  /*5300*/  IMAD.IADD R9, R224, 0x1, R9 ;  /* 0x00000001e0097824 */ /* 0x000fe400078e0209 */
[----:B------:R-:W-:-:S03]  /*5310*/  IMAD.WIDE.U32 R216, R216, UR45, R220 ;  /* 0x0000002dd8d87c25 */ /* 0x000fc6000f8e00dc */
[----:B------:R-:W-:Y:S01]  /*5320*/  LEA.HI.X R11, R8, R19, R9, 0x1, P0 ;  /* 0x00000013080b7211 */ /* 0x000fe200000f0c09 */
[----:B------:R-:W-:Y:S01]  /*5330*/  IMAD.IADD R224, R224, 0x1, R217 ;  /* 0x00000001e0e07824 */ /* 0x000fe200078e02d9 */
[----:B------:R-:W-:-:S04]  /*5340*/  LEA R8, P0, R216, R18, 0x1 ;  /* 0x00000012d8087211 */ /* 0x000fc800078008ff */
[----:B------:R-:W-:Y:S02]  /*5350*/  LEA.HI.X R9, R216, R19, R224, 0x1, P0 ;  /* 0x00000013d8097211 */ /* 0x000fe400000f0ce0 */
[----:B------:R-:W-:-:S05]  /*5360*/  IADD3 R218, P0, R218, R222, RZ ;  /* 0x000000dedada7210 */ /* 0x000fca0007f1e0ff */
[----:B------:R-:W-:Y:S01]  /*5370*/  IMAD.X R20, R20, 0x1, R21, P0 ;  /* 0x0000000114147824 */ /* 0x000fe200000e0615 */
[C---:B------:R-:W-:Y:S02]  /*5380*/  LEA R216, P0, R218.reuse, R18, 0x1 ;  /* 0x00000012dad87211 */ /* 0x040fe400078008ff */
[----:B------:R-:W-:Y:S02]  /*5390*/  PRMT R18, R225, 0x7610, R18 ;  /* 0x00007610e1127816 */ /* 0x000fe40000000012 */
[----:B------:R-:W-:Y:S02]  /*53a0*/  LEA.HI.X R217, R218, R19, R20, 0x1, P0 ;  /* 0x00000013dad97211 */ /* 0x000fe400000f0c14 */
[----:B------:R-:W-:-:S13]  /*53b0*/  ISETP.GT.AND P0, PT, R0, 0x8, P1 ;  /* 0x000000080000780c */ /* 0x000fda0000f04270 */
[----:B------:R-:W-:Y:S05]  /*53c0*/  @!P0 BRA `(.L_x_66) ;  /* 0x0000000000048947 */ /* 0x000fea0003800000 */
[----:B------:R2:W5:Y:S02]  /*53d0*/  LDG.E.LTC128B.U16 R18, desc[UR36][R12.64+0x42] ;  /* 0x000042240c127981 */ /* 0x000564000c1e1520 */
.L_x_66:
[----:B------:R-:W-:Y:S05]  /*53e0*/  BSYNC B1 ;  /* 0x0000000000017941 */ /* 0x000fea0003800000 */
.L_x_65:
        /* <DEDUP_REMOVED lines=13> */
.L_x_68:
[----:B------:R-:W-:Y:S05]  /*54c0*/  BSYNC B1 ;  /* 0x0000000000017941 */ /* 0x000fea0003800000 */
.L_x_67:
        /* <DEDUP_REMOVED lines=13> */
.L_x_70:
[----:B------:R-:W-:Y:S05]  /*55a0*/  BSYNC B1 ;  /* 0x0000000000017941 */ /* 0x000fea0003800000 */
.L_x_69:
        /* <DEDUP_REMOVED lines=10> */
.L_x_72:
[----:B------:R-:W-:Y:S05]  /*5650*/  BSYNC B1 ;  /* 0x0000000000017941 */ /* 0x000fea0003800000 */
.L_x_71:
        /* <DEDUP_REMOVED lines=10> */
.L_x_74:
[----:B------:R-:W-:Y:S05]  /*5700*/  BSYNC B1 ;  /* 0x0000000000017941 */ /* 0x000fea0003800000 */
.L_x_73:
        /* <DEDUP_REMOVED lines=13> */
.L_x_76:
[----:B------:R-:W-:Y:S05]  /*57e0*/  BSYNC B1 ;  /* 0x0000000000017941 */ /* 0x000fea0003800000 */
.L_x_75:
        /* <DEDUP_REMOVED lines=13> */
.L_x_78:
[----:B------:R-:W-:Y:S05]  /*58c0*/  BSYNC B1 ;  /* 0x0000000000017941 */ /* 0x000fea0003800000 */
.L_x_77:
        /* <DEDUP_REMOVED lines=10> */
.L_x_80:
[----:B------:R-:W-:Y:S05]  /*5970*/  BSYNC B1 ;  /* 0x0000000000017941 */ /* 0x000fea0003800000 */
.L_x_79:
        /* <DEDUP_REMOVED lines=10> */
.L_x_82:
[----:B------:R-:W-:Y:S05]  /*5a20*/  BSYNC B1 ;  /* 0x0000000000017941 */ /* 0x000fea0003800000 */
.L_x_81:
        /* <DEDUP_REMOVED lines=13> */
.L_x_84:
[----:B------:R-:W-:Y:S05]  /*5b00*/  BSYNC B1 ;  /* 0x0000000000017941 */ /* 0x000fea0003800000 */
.L_x_83:
        /* <DEDUP_REMOVED lines=13> */
.L_x_86:
[----:B------:R-:W-:Y:S05]  /*5be0*/  BSYNC B1 ;  /* 0x0000000000017941 */ /* 0x000fea0003800000 */
.L_x_85:
        /* <DEDUP_REMOVED lines=10> */
.L_x_88:
[----:B------:R-:W-:Y:S05]  /*5c90*/  BSYNC B1 ;  /* 0x0000000000017941 */ /* 0x000fea0003800000 */
.L_x_87:
        /* <DEDUP_REMOVED lines=10> */
.L_x_90:
[----:B------:R-:W-:Y:S05]  /*5d40*/  BSYNC B1 ;  /* 0x0000000000017941 */ /* 0x000fea0003800000 */
.L_x_89:
        /* <DEDUP_REMOVED lines=13> */
.L_x_92:
[----:B------:R-:W-:Y:S05]  /*5e20*/  BSYNC B1 ;  /* 0x0000000000017941 */ /* 0x000fea0003800000 */
.L_x_91:
        /* <DEDUP_REMOVED lines=13> */
.L_x_94:
[----:B------:R-:W-:Y:S05]  /*5f00*/  BSYNC B1 ;  /* 0x0000000000017941 */ /* 0x000fea0003800000 */
.L_x_93:
        /* <DEDUP_REMOVED lines=10> */
.L_x_96:
[----:B------:R-:W-:Y:S05]  /*5fb0*/  BSYNC B1 ;  /* 0x0000000000017941 */ /* 0x000fea0003800000 */
.L_x_95:
        /* <DEDUP_REMOVED lines=10> */
.L_x_98:
[----:B------:R-:W-:Y:S05]  /*6060*/  BSYNC B1 ;  /* 0x0000000000017941 */ /* 0x000fea0003800000 */
.L_x_97:
        /* <DEDUP_REMOVED lines=13> */
.L_x_100:
[----:B------:R-:W-:Y:S05]  /*6140*/  BSYNC B1 ;  /* 0x0000000000017941 */ /* 0x000fea0003800000 */
.L_x_99:
        /* <DEDUP_REMOVED lines=13> */
.L_x_102:
[----:B------:R-:W-:Y:S05]  /*6220*/  BSYNC B1 ;  /* 0x0000000000017941 */ /* 0x000fea0003800000 */
.L_x_101:
        /* <DEDUP_REMOVED lines=10> */
.L_x_104:
[----:B------:R-:W-:Y:S05]  /*62d0*/  BSYNC B1 ;  /* 0x0000000000017941 */ /* 0x000fea0003800000 */
.L_x_103:
        /* <DEDUP_REMOVED lines=10> */
.L_x_106:
[----:B------:R-:W-:Y:S05]  /*6380*/  BSYNC B1 ;  /* 0x0000000000017941 */ /* 0x000fea0003800000 */
.L_x_105:
        /* <DEDUP_REMOVED lines=13> */
.L_x_108:
[----:B------:R-:W-:Y:S05]  /*6460*/  BSYNC B1 ;  /* 0x0000000000017941 */ /* 0x000fea0003800000 */
.L_x_107:
        /* <DEDUP_REMOVED lines=13> */
.L_x_110:
[----:B------:R-:W-:Y:S05]  /*6540*/  BSYNC B1 ;  /* 0x0000000000017941 */ /* 0x000fea0003800000 */
.L_x_109:
        /* <DEDUP_REMOVED lines=10> */
.L_x_112:
[----:B------:R-:W-:Y:S05]  /*65f0*/  BSYNC B1 ;  /* 0x0000000000017941 */ /* 0x000fea0003800000 */
.L_x_111:
        /* <DEDUP_REMOVED lines=10> */
.L_x_114:
[----:B------:R-:W-:Y:S05]  /*66a0*/  BSYNC B1 ;  /* 0x0000000000017941 */ /* 0x000fea0003800000 */
.L_x_113:
        /* <DEDUP_REMOVED lines=13> */
.L_x_116:
[----:B------:R-:W-:Y:S05]  /*6780*/  BSYNC B1 ;  /* 0x0000000000017941 */ /* 0x000fea0003800000 */
.L_x_115:
        /* <DEDUP_REMOVED lines=13> */
.L_x_118:
[----:B------:R-:W-:Y:S05]  /*6860*/  BSYNC B1 ;  /* 0x0000000000017941 */ /* 0x000fea0003800000 */
.L_x_117:
        /* <DEDUP_REMOVED lines=10> */
.L_x_120:
[----:B------:R-:W-:Y:S05]  /*6910*/  BSYNC B1 ;  /* 0x0000000000017941 */ /* 0x000fea0003800000 */
.L_x_119:
        /* <DEDUP_REMOVED lines=10> */
.L_x_122:
[----:B------:R-:W-:Y:S05]  /*69c0*/  BSYNC B1 ;  /* 0x0000000000017941 */ /* 0x000fea0003800000 */
.L_x_121:
        /* <DEDUP_REMOVED lines=13> */
.L_x_124:
[----:B------:R-:W-:Y:S05]  /*6aa0*/  BSYNC B1 ;  /* 0x0000000000017941 */ /* 0x000fea0003800000 */
.L_x_123:
        /* <DEDUP_REMOVED lines=13> */
.L_x_126:
[----:B------:R-:W-:Y:S05]  /*6b80*/  BSYNC B1 ;  /* 0x0000000000017941 */ /* 0x000fea0003800000 */
.L_x_125:
        /* <DEDUP_REMOVED lines=10> */
.L_x_128:
[----:B------:R-:W-:Y:S05]  /*6c30*/  BSYNC B1 ;  /* 0x0000000000017941 */ /* 0x000fea0003800000 */
.L_x_127:
        /* <DEDUP_REMOVED lines=10> */
.L_x_130:
[----:B------:R-:W-:Y:S05]  /*6ce0*/  BSYNC B1 ;  /* 0x0000000000017941 */ /* 0x000fea0003800000 */
.L_x_129:
        /* <DEDUP_REMOVED lines=13> */
.L_x_132:
[----:B------:R-:W-:Y:S05]  /*6dc0*/  BSYNC B1 ;  /* 0x0000000000017941 */ /* 0x000fea0003800000 */
.L_x_131:
        /* <DEDUP_REMOVED lines=13> */
.L_x_134:
[----:B------:R-:W-:Y:S05]  /*6ea0*/  BSYNC B1 ;  /* 0x0000000000017941 */ /* 0x000fea0003800000 */
.L_x_133:
        /* <DEDUP_REMOVED lines=10> */
.L_x_136:
[----:B------:R-:W-:Y:S05]  /*6f50*/  BSYNC B1 ;  /* 0x0000000000017941 */ /* 0x000fea0003800000 */
.L_x_135:
        /* <DEDUP_REMOVED lines=10> */
.L_x_138:
[----:B------:R-:W-:Y:S05]  /*7000*/  BSYNC B1 ;  /* 0x0000000000017941 */ /* 0x000fea0003800000 */
.L_x_137:
        /* <DEDUP_REMOVED lines=13> */
.L_x_140:
[----:B------:R-:W-:Y:S05]  /*70e0*/  BSYNC B1 ;  /* 0x0000000000017941 */ /* 0x000fea0003800000 */
.L_x_139:
        /* <DEDUP_REMOVED lines=13> */
.L_x_142:
[----:B------:R-:W-:Y:S05]  /*71c0*/  BSYNC B1 ;  /* 0x0000000000017941 */ /* 0x000fea0003800000 */
.L_x_141:
        /* <DEDUP_REMOVED lines=10> */
.L_x_144:
[----:B------:R-:W-:Y:S05]  /*7270*/  BSYNC B1 ;  /* 0x0000000000017941 */ /* 0x000fea0003800000 */
.L_x_143:
        /* <DEDUP_REMOVED lines=10> */
.L_x_146:
[----:B------:R-:W-:Y:S05]  /*7320*/  BSYNC B1 ;  /* 0x0000000000017941 */ /* 0x000fea0003800000 */
.L_x_145:
        /* <DEDUP_REMOVED lines=13> */
.L_x_148:
[----:B------:R-:W-:Y:S05]  /*7400*/  BSYNC B1 ;  /* 0x0000000000017941 */ /* 0x000fea0003800000 */
.L_x_147:
        /* <DEDUP_REMOVED lines=13> */
.L_x_150:
[----:B------:R-:W-:Y:S05]  /*74e0*/  BSYNC B1 ;  /* 0x0000000000017941 */ /* 0x000fea0003800000 */
.L_x_149:
        /* <DEDUP_REMOVED lines=10> */
.L_x_152:
[----:B------:R-:W-:Y:S05]  /*7590*/  BSYNC B1 ;  /* 0x0000000000017941 */ /* 0x000fea0003800000 */
.L_x_151:
        /* <DEDUP_REMOVED lines=10> */
.L_x_154:
[----:B------:R-:W-:Y:S05]  /*7640*/  BSYNC B1 ;  /* 0x0000000000017941 */ /* 0x000fea0003800000 */
.L_x_153:
        /* <DEDUP_REMOVED lines=13> */
.L_x_156:
[----:B------:R-:W-:Y:S05]  /*7720*/  BSYNC B1 ;  /* 0x0000000000017941 */ /* 0x000fea0003800000 */
.L_x_155:
        /* <DEDUP_REMOVED lines=13> */
.L_x_158:
[----:B------:R-:W-:Y:S05]  /*7800*/  BSYNC B1 ;  /* 0x0000000000017941 */ /* 0x000fea0003800000 */
.L_x_157:
        /* <DEDUP_REMOVED lines=10> */
.L_x_160:
[----:B------:R-:W-:Y:S05]  /*78b0*/  BSYNC B1 ;  /* 0x0000000000017941 */ /* 0x000fea0003800000 */
.L_x_159:
        /* <DEDUP_REMOVED lines=10> */
.L_x_162:
[----:B------:R-:W-:Y:S05]  /*7960*/  BSYNC B1 ;  /* 0x0000000000017941 */ /* 0x000fea0003800000 */
.L_x_161:
        /* <DEDUP_REMOVED lines=13> */
.L_x_164:
[----:B------:R-:W-:Y:S05]  /*7a40*/  BSYNC B1 ;  /* 0x0000000000017941 */ /* 0x000fea0003800000 */
.L_x_163:
        /* <DEDUP_REMOVED lines=13> */
.L_x_166:
[----:B------:R-:W-:Y:S05]  /*7b20*/  BSYNC B1 ;  /* 0x0000000000017941 */ /* 0x000fea0003800000 */
.L_x_165:
        /* <DEDUP_REMOVED lines=10> */
.L_x_168:
[----:B------:R-:W-:Y:S05]  /*7bd0*/  BSYNC B1 ;  /* 0x0000000000017941 */ /* 0x000fea0003800000 */
.L_x_167:
        /* <DEDUP_REMOVED lines=10> */
.L_x_170:
[----:B------:R-:W-:Y:S05]  /*7c80*/  BSYNC B1 ;  /* 0x0000000000017941 */ /* 0x000fea0003800000 */
.L_x_169:
        /* <DEDUP_REMOVED lines=13> */
.L_x_172:
[----:B------:R-:W-:Y:S05]  /*7d60*/  BSYNC B1 ;  /* 0x0000000000017941 */ /* 0x000fea0003800000 */
.L_x_171:
        /* <DEDUP_REMOVED lines=13> */
.L_x_174:
[----:B------:R-:W-:Y:S05]  /*7e40*/  BSYNC B1 ;  /* 0x0000000000017941 */ /* 0x000fea0003800000 */
.L_x_173:
        /* <DEDUP_REMOVED lines=10> */
.L_x_176:
[----:B------:R-:W-:Y:S05]  /*7ef0*/  BSYNC B1 ;  /* 0x0000000000017941 */ /* 0x000fea0003800000 */
.L_x_175:
        /* <DEDUP_REMOVED lines=10> */
.L_x_178:
[----:B------:R-:W-:Y:S05]  /*7fa0*/  BSYNC B1 ;  /* 0x0000000000017941 */ /* 0x000fea0003800000 */
.L_x_177:
        /* <DEDUP_REMOVED lines=13> */
.L_x_180:
[----:B------:R-:W-:Y:S05]  /*8080*/  BSYNC B1 ;  /* 0x0000000000017941 */ /* 0x000fea0003800000 */
.L_x_179:
        /* <DEDUP_REMOVED lines=13> */
.L_x_182:
[----:B------:R-:W-:Y:S05]  /*8160*/  BSYNC B1 ;  /* 0x0000000000017941 */ /* 0x000fea0003800000 */
.L_x_181:
        /* <DEDUP_REMOVED lines=10> */
.L_x_184:
[----:B------:R-:W-:Y:S05]  /*8210*/  BSYNC B1 ;  /* 0x0000000000017941 */ /* 0x000fea0003800000 */
.L_x_183:
        /* <DEDUP_REMOVED lines=10> */
.L_x_186:
[----:B------:R-:W-:Y:S05]  /*82c0*/  BSYNC B1 ;  /* 0x0000000000017941 */ /* 0x000fea0003800000 */
.L_x_185:
        /* <DEDUP_REMOVED lines=13> */
.L_x_188:
[----:B------:R-:W-:Y:S05]  /*83a0*/  BSYNC B1 ;  /* 0x0000000000017941 */ /* 0x000fea0003800000 */
.L_x_187:
        /* <DEDUP_REMOVED lines=13> */
.L_x_190:
[----:B------:R-:W-:Y:S05]  /*8480*/  BSYNC B1 ;  /* 0x0000000000017941 */ /* 0x000fea0003800000 */
.L_x_189:
        /* <DEDUP_REMOVED lines=10> */
.L_x_192:
[----:B------:R-:W-:Y:S05]  /*8530*/  BSYNC B1 ;  /* 0x0000000000017941 */ /* 0x000fea0003800000 */
.L_x_191:
        /* <DEDUP_REMOVED lines=10> */
.L_x_194:
[----:B------:R-:W-:Y:S05]  /*85e0*/  BSYNC B1 ;  /* 0x0000000000017941 */ /* 0x000fea0003800000 */
.L_x_193:
        /* <DEDUP_REMOVED lines=13> */
.L_x_196:
[----:B------:R-:W-:Y:S05]  /*86c0*/  BSYNC B1 ;  /* 0x0000000000017941 */ /* 0x000fea0003800000 */
.L_x_195:
        /* <DEDUP_REMOVED lines=13> */
.L_x_198:
[----:B------:R-:W-:Y:S05]  /*87a0*/  BSYNC B1 ;  /* 0x0000000000017941 */ /* 0x000fea0003800000 */
.L_x_197:
        /* <DEDUP_REMOVED lines=10> */
.L_x_200:
[----:B------:R-:W-:Y:S05]  /*8850*/  BSYNC B1 ;  /* 0x0000000000017941 */ /* 0x000fea0003800000 */
.L_x_199:
        /* <DEDUP_REMOVED lines=10> */
.L_x_202:
[----:B------:R-:W-:Y:S05]  /*8900*/  BSYNC B1 ;  /* 0x0000000000017941 */ /* 0x000fea0003800000 */
.L_x_201:
[----:B------:R-:W3:Y:S01]  /*8910*/  LDL.LU R20, [R1+0x2dc] ;  /* 0x0002dc0001147983 */ /* 0x000ee20000300800 */
[----:B-----5:R-:W-:Y:S01]  /*8920*/  IMAD.U32 R19, R18, 0x10000, RZ ;  /* 0x0001000012137824 */ /* 0x020fe200078e00ff */
[----:B------:R-:W-:Y:S01]  /*8930*/  ISETP.GT.AND P3, PT, R3, 0xb0, PT ;  /* 0x000000b00300780c */ /* 0x000fe20003f64270 */
[----:B------:R-:W-:Y:S02]  /*8940*/  BSSY B1, `(.L_x_203) ;  /* 0x0000008000017945 */ /* 0x000fe40003800000 */
[----:B------:R-:W-:-:S04]  /*8950*/  FMUL R19, R19, R16 ;  /* 0x0000001013137220 */ /* 0x000fc80000400000 */
[----:B---3--:R-:W-:-:S05]  /*8960*/  FFMA R19, R20, R2, R19 ;  /* 0x0000000214137223 */ /* 0x008fca0000000013 */
[----:B------:R-:W-:-:S05]  /*8970*/  F2FP.BF16.F32.PACK_AB R19, RZ, R19 ;  /* 0x00000013ff13723e */ /* 0x000fca00000010ff */
[----:B------:R3:W-:Y:S01]  /*8980*/  @P0 STG.E.U16 desc[UR36][R6.64+0x152], R19 ;  /* 0x0001521306000986 */ /* 0x0007e2000c101524 */
[----:B------:R-:W-:-:S13]  /*8990*/  ISETP.GT.AND P0, PT, R0, RZ, P3 ;  /* 0x000000ff0000720c */ /* 0x000fda0001f04270 */
[----:B---3--:R-:W-:Y:S05]  /*89a0*/  @!P0 BRA `(.L_x_204) ;  /* 0x0000000000048947 */ /* 0x008fea0003800000 */
[----:B------:R3:W5:Y:S02]  /*89b0*/  LDG.E.LTC128B.U16 R18, desc[UR36][R14.64+0x160] ;  /* 0x000160240e127981 */ /* 0x000764000c1e1520 */
.L_x_204:
[----:B------:R-:W-:Y:S05]  /*89c0*/  BSYNC B1 ;  /* 0x0000000000017941 */ /* 0x000fea0003800000 */
.L_x_203:
[----:B------:R-:W2:Y:S01]  /*89d0*/  LDL.LU R20, [R1+0x2e0] ;  /* 0x0002e00001147983 */ /* 0x000ea20000300800 */
[----:B-----5:R-:W-:Y:S01]  /*89e0*/  IMAD.U32 R19, R18, 0x10000, RZ ;  /* 0x0001000012137824 */ /* 0x020fe200078e00ff */
[----:B------:R-:W-:Y:S01]  /*89f0*/  ISETP.GT.AND P2, PT, R3, 0xb1, PT ;  /* 0x000000b10300780c */ /* 0x000fe20003f44270 */
[----:B------:R-:W-:Y:S02]  /*8a00*/  BSSY B1, `(.L_x_205) ;  /* 0x0000008000017945 */ /* 0x000fe40003800000 */
[----:B------:R-:W-:-:S04]  /*8a10*/  FMUL R19, R19, R16 ;  /* 0x0000001013137220 */ /* 0x000fc80000400000 */
[----:B--2---:R-:W-:-:S05]  /*8a20*/  FFMA R19, R20, R2, R19 ;  /* 0x0000000214137223 */ /* 0x004fca0000000013 */
[----:B------:R-:W-:-:S05]  /*8a30*/  F2FP.BF16.F32.PACK_AB R19, RZ, R19 ;  /* 0x00000013ff13723e */ /* 0x000fca00000010ff */
[----:B------:R2:W-:Y:S01]  /*8a40*/  @P0 STG.E.U16 desc[UR36][R4.64+0x160], R19 ;  /* 0x0001601304000986 */ /* 0x0005e2000c101524 */
[----:B------:R-:W-:-:S13]  /*8a50*/  ISETP.GT.AND P0, PT, R0, RZ, P2 ;  /* 0x000000ff0000720c */ /* 0x000fda0001704270 */
[----:B--2---:R-:W-:Y:S05]  /*8a60*/  @!P0 BRA `(.L_x_206) ;  /* 0x0000000000048947 */ /* 0x004fea0003800000 */
[----:B------:R2:W5:Y:S02]  /*8a70*/  LDG.E.LTC128B.U16 R18, desc[UR36][R14.64+0x162] ;  /* 0x000162240e127981 */ /* 0x000564000c1e1520 */
.L_x_206:
[----:B------:R-:W-:Y:S05]  /*8a80*/  BSYNC B1 ;  /* 0x0000000000017941 */ /* 0x000fea0003800000 */
.L_x_205:
        /* <DEDUP_REMOVED lines=10> */
.L_x_208:
[----:B------:R-:W-:Y:S05]  /*8b30*/  BSYNC B1 ;  /* 0x0000000000017941 */ /* 0x000fea0003800000 */
.L_x_207:
        /* <DEDUP_REMOVED lines=10> */
.L_x_210:
[----:B------:R-:W-:Y:S05]  /*8be0*/  BSYNC B1 ;  /* 0x0000000000017941 */ /* 0x000fea0003800000 */
.L_x_209:
        /* <DEDUP_REMOVED lines=11> */
.L_x_212:
[----:B------:R-:W-:Y:S05]  /*8ca0*/  BSYNC B1 ;  /* 0x0000000000017941 */ /* 0x000fea0003800000 */
.L_x_211:
[----:B------:R-:W2:Y:S01]  /*8cb0*/  LDL.LU R20, [R1+0x2f0] ;  /* 0x0002f00001147983 */ /* 0x000ea20000300800 */
[----:B-----5:R-:W-:Y:S01]  /*8cc0*/  IMAD.U32 R19, R18, 0x10000, RZ ;  /* 0x0001000012137824 */ /* 0x020fe200078e00ff */
[----:B------:R-:W-:Y:S03]  /*8cd0*/  BSSY B1, `(.L_x_213) ;  /* 0x0000009000017945 */ /* 0x000fe60003800000 */
[----:B------:R-:W-:-:S04]  /*8ce0*/  FMUL R19, R19, R16 ;  /* 0x0000001013137220 */ /* 0x000fc80000400000 */
[----:B--2---:R-:W-:-:S05]  /*8cf0*/  FFMA R19, R20, R2, R19 ;  /* 0x0000000214137223 */ /* 0x004fca0000000013 */
[----:B------:R-:W-:-:S05]  /*8d00*/  F2FP.BF16.F32.PACK_AB R19, RZ, R19 ;  /* 0x00000013ff13723e */ /* 0x000fca00000010ff */
[----:B------:R2:W-:Y:S01]  /*8d10*/  @P0 STG.E.U16 desc[UR36][R4.64+0x170], R19 ;  /* 0x0001701304000986 */ /* 0x0005e2000c101524 */
[----:B------:R-:W-:-:S04]  /*8d20*/  ISETP.GT.AND P0, PT, R3, 0xb9, PT ;  /* 0x000000b90300780c */ /* 0x000fc80003f04270 */
[----:B------:R-:W-:-:S13]  /*8d30*/  ISETP.GT.AND P4, PT, R0, RZ, P0 ;  /* 0x000000ff0000720c */ /* 0x000fda0000784270 */
[----:B--2---:R-:W-:Y:S05]  /*8d40*/  @!P4 BRA `(.L_x_214) ;  /* 0x000000000004c947 */ /* 0x004fea0003800000 */
[----:B------:R2:W5:Y:S02]  /*8d50*/  LDG.E.LTC128B.U16 R18, desc[UR36][R14.64+0x172] ;  /* 0x000172240e127981 */ /* 0x000564000c1e1520 */
.L_x_214:
[----:B------:R-:W-:Y:S05]  /*8d60*/  BSYNC B1 ;  /* 0x0000000000017941 */ /* 0x000fea0003800000 */
.L_x_213:
        /* <DEDUP_REMOVED lines=10> */
.L_x_216:
[----:B------:R-:W-:Y:S05]  /*8e10*/  BSYNC B1 ;  /* 0x0000000000017941 */ /* 0x000fea0003800000 */
.L_x_215:
[----:B------:R-:W2:Y:S01]  /*8e20*/  LDL.LU R20, [R1+0x2f8] ;  /* 0x0002f80001147983 */ /* 0x000ea20000300800 */
[C---:B-----5:R-:W-:Y:S01]  /*8e30*/  IMAD.U32 R19, R18.reuse, 0x10000, RZ ;  /* 0x0001000012137824 */ /* 0x060fe200078e00ff */
[----:B------:R-:W-:Y:S01]  /*8e40*/  BSSY B1, `(.L_x_217) ;  /* 0x0000009000017945 */ /* 0x000fe20003800000 */
[----:B------:R-:W-:Y:S02]  /*8e50*/  PRMT R23, R18, 0x7610, R23 ;  /* 0x0000761012177816 */ /* 0x000fe40000000017 */
[----:B------:R-:W-:-:S04]  /*8e60*/  FMUL R19, R19, R16 ;  /* 0x0000001013137220 */ /* 0x000fc80000400000 */
[----:B--2---:R-:W-:-:S05]  /*8e70*/  FFMA R19, R20, R2, R19 ;  /* 0x0000000214137223 */ /* 0x004fca0000000013 */
[----:B------:R-:W-:-:S05]  /*8e80*/  F2FP.BF16.F32.PACK_AB R19, RZ, R19 ;  /* 0x00000013ff13723e */ /* 0x000fca00000010ff */
[----:B------:R2:W-:Y:S01]  /*8e90*/  @P4 STG.E.U16 desc[UR36][R6.64+0x170], R19 ;  /* 0x0001701306004986 */ /* 0x0005e2000c101524 */
[----:B------:R-:W-:-:S13]  /*8ea0*/  ISETP.GT.AND P4, PT, R0, 0x8, P0 ;  /* 0x000000080000780c */ /* 0x000fda0000784270 */
[----:B--2---:R-:W-:Y:S05]  /*8eb0*/  @!P4 BRA `(.L_x_218) ;  /* 0x000000000004c947 */ /* 0x004fea0003800000 */
[----:B------:R2:W5:Y:S02]  /*8ec0*/  LDG.E.LTC128B.U16 R23, desc[UR36][R12.64+0x172] ;  /* 0x000172240c177981 */ /* 0x000564000c1e1520 */
.L_x_218:
[----:B------:R-:W-:Y:S05]  /*8ed0*/  BSYNC B1 ;  /* 0x0000000000017941 */ /* 0x000fea0003800000 */
.L_x_217:
[----:B------:R-:W3:Y:S01]  /*8ee0*/  LDL.LU R19, [R1+0x2fc] ;  /* 0x0002fc0001137983 */ /* 0x000ee20000300800 */
[----:B-----5:R-:W-:Y:S01]  /*8ef0*/  IMAD.U32 R18, R23, 0x10000, RZ ;  /* 0x0001000017127824 */ /* 0x020fe200078e00ff */
[----:B------:R-:W-:Y:S02]  /*8f00*/  USHF.L.U64.HI UR4, UR8, 0x8, UR9 ;  /* 0x0000000808047899 */ /* 0x000fe40008010209 */
[----:B------:R-:W4:Y:S01]  /*8f10*/  LDL.LU R21, [R1] ;  /* 0x0000000001157983 */ /* 0x000f220000300800 */
[----:B------:R-:W-:-:S04]  /*8f20*/  FMUL R18, R18, R16 ;  /* 0x0000001012127220 */ /* 0x000fc80000400000 */
[----:B---3--:R-:W-:-:S05]  /*8f30*/  FFMA R18, R19, R2, R18 ;  /* 0x0000000213127223 */ /* 0x008fca0000000012 */
[----:B------:R-:W-:-:S05]  /*8f40*/  F2FP.BF16.F32.PACK_AB R18, RZ, R18 ;  /* 0x00000012ff12723e */ /* 0x000fca00000010ff */
[----:B------:R3:W-:Y:S02]  /*8f50*/  @P4 STG.E.U16 desc[UR36][R6.64+0x172], R18 ;  /* 0x0001721206004986 */ /* 0x0007e4000c101524 */
[----:B---3--:R-:W-:-:S05]  /*8f60*/  IMAD.U32 R18, RZ, RZ, UR8 ;  /* 0x00000008ff127e24 */ /* 0x008fca000f8e00ff */
[----:B------:R-:W-:-:S04]  /*8f70*/  LEA R18, P4, R18, R4, 0x8 ;  /* 0x0000000412127211 */ /* 0x000fc800078840ff */
[----:B------:R-:W-:Y:S02]  /*8f80*/  IADD3.X R19, R5, UR4, RZ, P4, !PT ;  /* 0x0000000405137c10 */ /* 0x000fe4000a7fe4ff */
[----:B------:R-:W-:-:S13]  /*8f90*/  ISETP.GT.AND P4, PT, R0, 0x80, P5 ;  /* 0x000000800000780c */ /* 0x000fda0002f84270 */
[----:B------:R-:W3:Y:S01]  /*8fa0*/  @P4 LDG.E.LTC128B.U16 R23, desc[UR36][R226.64] ;  /* 0x00000024e2174981 */ /* 0x000ee2000c1e1520 */
[----:B------:R-:W-:Y:S01]  /*8fb0*/  BSSY B1, `(.L_x_219) ;  /* 0x000000a000017945 */ /* 0x000fe20003800000 */
[----:B---3--:R-:W-:-:S04]  /*8fc0*/  IMAD.U32 R20, R23, 0x10000, RZ ;  /* 0x0001000017147824 */ /* 0x008fc800078e00ff */
[----:B------:R-:W-:-:S04]  /*8fd0*/  FMUL R20, R20, R16 ;  /* 0x0000001014147220 */ /* 0x000fc80000400000 */
[----:B----4-:R-:W-:-:S05]  /*8fe0*/  FFMA R20, R21, R2, R20 ;  /* 0x0000000215147223 */ /* 0x010fca0000000014 */
[----:B------:R-:W-:-:S05]  /*8ff0*/  F2FP.BF16.F32.PACK_AB R20, RZ, R20 ;  /* 0x00000014ff14723e */ /* 0x000fca00000010ff */
[----:B------:R3:W-:Y:S01]  /*9000*/  @P4 STG.E.U16 desc[UR36][R18.64], R20 ;  /* 0x0000001412004986 */ /* 0x0007e2000c101524 */
[----:B------:R-:W-:-:S04]  /*9010*/  LOP3.LUT P4, RZ, R17, 0x2, RZ, 0xc0, !PT ;  /* 0x0000000211ff7812 */ /* 0x000fc8000788c0ff */
[----:B------:R-:W-:-:S13]  /*9020*/  ISETP.GT.AND P4, PT, R0, 0x80, P4 ;  /* 0x000000800000780c */ /* 0x000fda0002784270 */
[----:B---3--:R-:W-:Y:S05]  /*9030*/  @!P4 BRA `(.L_x_220) ;  /* 0x000000000004c947 */ /* 0x008fea0003800000 */
[----:B------:R3:W5:Y:S02]  /*9040*/  LDG.E.LTC128B.U16 R23, desc[UR36][R10.64+0x2] ;  /* 0x000002240a177981 */ /* 0x000764000c1e1520 */
.L_x_220:
[----:B------:R-:W-:Y:S05]  /*9050*/  BSYNC B1 ;  /* 0x0000000000017941 */ /* 0x000fea0003800000 */
.L_x_219:
[----:B------:R-:W4:Y:S01]  /*9060*/  LDL.LU R21, [R1+0x4] ;  /* 0x0000040001157983 */ /* 0x000f220000300800 */
[----:B-----5:R-:W-:Y:S01]  /*9070*/  IMAD.U32 R20, R23, 0x10000, RZ ;  /* 0x0001000017147824 */ /* 0x020fe200078e00ff */
[----:B------:R-:W-:Y:S01]  /*9080*/  ISETP.GT.AND P5, PT, R0, 0x88, P5 ;  /* 0x000000880000780c */ /* 0x000fe20002fa4270 */
[----:B------:R-:W-:Y:S02]  /*9090*/  BSSY B1, `(.L_x_221) ;  /* 0x0000009000017945 */ /* 0x000fe40003800000 */
[----:B------:R-:W-:-:S04]  /*90a0*/  FMUL R20, R20, R16 ;  /* 0x0000001014147220 */ /* 0x000fc80000400000 */
[----:B----4-:R-:W-:-:S05]  /*90b0*/  FFMA R20, R21, R2, R20 ;  /* 0x0000000215147223 */ /* 0x010fca0000000014 */
[----:B------:R-:W-:-:S05]  /*90c0*/  F2FP.BF16.F32.PACK_AB R20, RZ, R20 ;  /* 0x00000014ff14723e */ /* 0x000fca00000010ff */
[----:B------:R4:W-:Y:S02]  /*90d0*/  @P4 STG.E.U16 desc[UR36][R18.64+0x2], R20 ;  /* 0x0000021412004986 */ /* 0x0009e4000c101524 */
[----:B----4-:R-:W-:-:S05]  /*90e0*/  IADD3 R20, P4, R18, R229, RZ ;  /* 0x000000e512147210 */ /* 0x010fca0007f9e0ff */
[----:B------:R-:W-:Y:S01]  /*90f0*/  IMAD.X R21, R19, 0x1, R228, P4 ;  /* 0x0000000113157824 */ /* 0x000fe200020e06e4 */
[----:B------:R-:W-:Y:S07]  /*9100*/  @!P5 BRA `(.L_x_222) ;  /* 0x000000000004d947 */ /* 0x000fee0003800000 */
[----:B------:R4:W5:Y:S02]  /*9110*/  LDG.E.LTC128B.U16 R23, desc[UR36][R216.64] ;  /* 0x00000024d8177981 */ /* 0x000964000c1e1520 */
.L_x_222:
[----:B------:R-:W-:Y:S05]  /*9120*/  BSYNC B1 ;  /* 0x0000000000017941 */ /* 0x000fea0003800000 */
.L_x_221:
[----:B----4-:R-:W4:Y:S01]  /*9130*/  LDL.LU R217, [R1+0x8] ;  /* 0x0000080001d97983 */ /* 0x010f220000300800 */
[----:B-----5:R-:W-:Y:S01]  /*9140*/  IMAD.U32 R216, R23, 0x10000, RZ ;  /* 0x0001000017d87824 */ /* 0x020fe200078e00ff */
[----:B------:R-:W-:Y:S01]  /*9150*/  LOP3.LUT P4, RZ, R17, 0x2, RZ, 0xc0, !PT ;  /* 0x0000000211ff7812 */ /* 0x000fe2000788c0ff */
[----:B------:R-:W-:Y:S02]  /*9160*/  BSSY B1, `(.L_x_223) ;  /* 0x0000008000017945 */ /* 0x000fe40003800000 */
[----:B------:R-:W-:Y:S01]  /*9170*/  FMUL R216, R216, R16 ;  /* 0x00000010d8d87220 */ /* 0x000fe20000400000 */
[----:B------:R-:W-:-:S03]  /*9180*/  ISETP.GT.AND P4, PT, R0, 0x88, P4 ;  /* 0x000000880000780c */ /* 0x000fc60002784270 */
[----:B----4-:R-:W-:-:S05]  /*9190*/  FFMA R216, R217, R2, R216 ;  /* 0x00000002d9d87223 */ /* 0x010fca00000000d8 */
[----:B------:R-:W-:-:S05]  /*91a0*/  F2FP.BF16.F32.PACK_AB R216, RZ, R216 ;  /* 0x000000d8ffd8723e */ /* 0x000fca00000010ff */
[----:B------:R4:W-:Y:S01]  /*91b0*/  @P5 STG.E.U16 desc[UR36][R20.64], R216 ;  /* 0x000000d814005986 */ /* 0x0009e2000c101524 */
[----:B------:R-:W-:Y:S05]  /*91c0*/  @!P4 BRA `(.L_x_224) ;  /* 0x000000000004c947 */ /* 0x000fea0003800000 */
[----:B------:R0:W5:Y:S02]  /*91d0*/  LDG.E.LTC128B.U16 R23, desc[UR36][R8.64+0x2] ;  /* 0x0000022408177981 */ /* 0x000164000c1e1520 */
.L_x_224:
[----:B------:R-:W-:Y:S05]  /*91e0*/  BSYNC B1 ;  /* 0x0000000000017941 */ /* 0x000fea0003800000 */
.L_x_223:
[----:B------:R-:W2:Y:S01]  /*91f0*/  LDL.LU R217, [R1+0xc] ;  /* 0x00000c0001d97983 */ /* 0x000ea20000300800 */
[----:B----45:R-:W-:Y:S01]  /*9200*/  IMAD.U32 R216, R23, 0x10000, RZ ;  /* 0x0001000017d87824 */ /* 0x030fe200078e00ff */
[----:B------:R-:W-:Y:S01]  /*9210*/  LOP3.LUT P5, RZ, R17, 0x4, RZ, 0xc0, !PT ;  /* 0x0000000411ff7812 */ /* 0x000fe200078ac0ff */
[----:B------:R-:W-:Y:S02]  /*9220*/  BSSY B1, `(.L_x_225) ;  /* 0x0000008000017945 */ /* 0x000fe40003800000 */
[----:B------:R-:W-:-:S04]  /*9230*/  FMUL R216, R216, R16 ;  /* 0x00000010d8d87220 */ /* 0x000fc80000400000 */
[----:B--2---:R-:W-:-:S05]  /*9240*/  FFMA R216, R217, R2, R216 ;  /* 0x00000002d9d87223 */ /* 0x004fca00000000d8 */
[----:B------:R-:W-:-:S05]  /*9250*/  F2FP.BF16.F32.PACK_AB R216, RZ, R216 ;  /* 0x000000d8ffd8723e */ /* 0x000fca00000010ff */
[----:B------:R2:W-:Y:S01]  /*9260*/  @P4 STG.E.U16 desc[UR36][R20.64+0x2], R216 ;  /* 0x000002d814004986 */ /* 0x0005e2000c101524 */
[----:B------:R-:W-:-:S13]  /*9270*/  ISETP.GT.AND P4, PT, R0, 0x80, P5 ;  /* 0x000000800000780c */ /* 0x000fda0002f84270 */
[----:B--2---:R-:W-:Y:S05]  /*9280*/  @!P4 BRA `(.L_x_226) ;  /* 0x000000000004c947 */ /* 0x004fea0003800000 */
[----:B------:R2:W5:Y:S02]  /*9290*/  LDG.E.LTC128B.U16 R23, desc[UR36][R10.64+0x10] ;  /* 0x000010240a177981 */ /* 0x000564000c1e1520 */
.L_x_226:
[----:B------:R-:W-:Y:S05]  /*92a0*/  BSYNC B1 ;  /* 0x0000000000017941 */ /* 0x000fea0003800000 */
.L_x_225:
[----:B------:R-:W4:Y:S01]  /*92b0*/  LDL.LU R217, [R1+0x10] ;  /* 0x0000100001d97983 */ /* 0x000f220000300800 */
[----:B-----5:R-:W-:Y:S01]  /*92c0*/  IMAD.U32 R216, R23, 0x10000, RZ ;  /* 0x0001000017d87824 */ /* 0x020fe200078e00ff */
[----:B------:R-:W-:Y:S01]  /*92d0*/  LOP3.LUT P5, RZ, R17, 0x8, RZ, 0xc0, !PT ;  /* 0x0000000811ff7812 */ /* 0x000fe200078ac0ff */
[----:B------:R-:W-:Y:S02]  /*92e0*/  BSSY B1, `(.L_x_227) ;  /* 0x0000008000017945 */ /* 0x000fe40003800000 */
[----:B------:R-:W-:-:S04]  /*92f0*/  FMUL R216, R216, R16 ;  /* 0x00000010d8d87220 */ /* 0x000fc80000400000 */
[----:B----4-:R-:W-:-:S05]  /*9300*/  FFMA R216, R217, R2, R216 ;  /* 0x00000002d9d87223 */ /* 0x010fca00000000d8 */
[----:B------:R-:W-:-:S05]  /*9310*/  F2FP.BF16.F32.PACK_AB R216, RZ, R216 ;  /* 0x000000d8ffd8723e */ /* 0x000fca00000010ff */
[----:B------:R4:W-:Y:S01]  /*9320*/  @P4 STG.E.U16 desc[UR36][R18.64+0x10], R216 ;  /* 0x000010d812004986 */ /* 0x0009e2000c101524 */
[----:B------:R-:W-:-:S13]  /*9330*/  ISETP.GT.AND P4, PT, R0, 0x80, P5 ;  /* 0x000000800000780c */ /* 0x000fda0002f84270 */
[----:B----4-:R-:W-:Y:S05]  /*9340*/  @!P4 BRA `(.L_x_228) ;  /* 0x000000000004c947 */ /* 0x010fea0003800000 */
[----:B------:R4:W5:Y:S02]  /*9350*/  LDG.E.LTC128B.U16 R23, desc[UR36][R10.64+0x12] ;  /* 0x000012240a177981 */ /* 0x000964000c1e1520 */
.L_x_228:
[----:B------:R-:W-:Y:S05]  /*9360*/  BSYNC B1 ;  /* 0x0000000000017941 */ /* 0x000fea0003800000 */
.L_x_227:
[----:B------:R-:W2:Y:S01]  /*9370*/  LDL.LU R217, [R1+0x14] ;  /* 0x0000140001d97983 */ /* 0x000ea20000300800 */
[----:B-----5:R-:W-:Y:S01]  /*9380*/  IMAD.U32 R216, R23, 0x10000, RZ ;  /* 0x0001000017d87824 */ /* 0x020fe200078e00ff */
[----:B------:R-:W-:Y:S03]  /*9390*/  BSSY B1, `(.L_x_229) ;  /* 0x0000009000017945 */ /* 0x000fe60003800000 */
[----:B------:R-:W-:-:S04]  /*93a0*/  FMUL R216, R216, R16 ;  /* 0x00000010d8d87220 */ /* 0x000fc80000400000 */
[----:B--2---:R-:W-:-:S05]  /*93b0*/  FFMA R216, R217, R2, R216 ;  /* 0x00000002d9d87223 */ /* 0x004fca00000000d8 */
[----:B------:R-:W-:-:S05]  /*93c0*/  F2FP.BF16.F32.PACK_AB R216, RZ, R216 ;  /* 0x000000d8ffd8723e */ /* 0x000fca00000010ff */
[----:B------:R2:W-:Y:S01]  /*93d0*/  @P4 STG.E.U16 desc[UR36][R18.64+0x12], R216 ;  /* 0x000012d812004986 */ /* 0x0005e2000c101524 */
[----:B------:R-:W-:-:S04]  /*93e0*/  LOP3.LUT P4, RZ, R17, 0x4, RZ, 0xc0, !PT ;  /* 0x0000000411ff7812 */ /* 0x000fc8000788c0ff */
[----:B------:R-:W-:-:S13]  /*93f0*/  ISETP.GT.AND P4, PT, R0, 0x88, P4 ;  /* 0x000000880000780c */ /* 0x000fda0002784270 */
[----:B--2---:R-:W-:Y:S05]  /*9400*/  @!P4 BRA `(.L_x_230) ;  /* 0x000000000004c947 */ /* 0x004fea0003800000 */
[----:B------:R2:W5:Y:S02]  /*9410*/  LDG.E.LTC128B.U16 R23, desc[UR36][R8.64+0x10] ;  /* 0x0000102408177981 */ /* 0x000564000c1e1520 */
.L_x_230:
[----:B------:R-:W-:Y:S05]  /*9420*/  BSYNC B1 ;  /* 0x0000000000017941 */ /* 0x000fea0003800000 */
.L_x_229:
        /* <DEDUP_REMOVED lines=10> */
.L_x_232:
[----:B------:R-:W-:Y:S05]  /*94d0*/  BSYNC B1 ;  /* 0x0000000000017941 */ /* 0x000fea0003800000 */
.L_x_231:
[----:B------:R-:W2:Y:S01]  /*94e0*/  LDL.LU R217, [R1+0x1c] ;  /* 0x00001c0001d97983 */ /* 0x000ea20000300800 */
[----:B-----5:R-:W-:Y:S01]  /*94f0*/  IMAD.U32 R216, R23, 0x10000, RZ ;  /* 0x0001000017d87824 */ /* 0x020fe200078e00ff */
        /* <DEDUP_REMOVED lines=9> */
.L_x_234:
[----:B------:R-:W-:Y:S05]  /*9590*/  BSYNC B1 ;  /* 0x0000000000017941 */ /* 0x000fea0003800000 */
.L_x_233:
[----:B------:R-:W3:Y:S01]  /*95a0*/  LDL.LU R217, [R1+0x20] ;  /* 0x0000200001d97983 */ /* 0x000ee20000300800 */
[----:B-----5:R-:W-:Y:S01]  /*95b0*/  IMAD.U32 R216, R23, 0x10000, RZ ;  /* 0x0001000017d87824 */ /* 0x020fe200078e00ff */
[----:B------:R-:W-:Y:S01]  /*95c0*/  LOP3.LUT P5, RZ, R22, 0x400, RZ, 0xc0, !PT ;  /* 0x0000040016ff7812 */ /* 0x000fe200078ac0ff */
[----:B------:R-:W-:Y:S02]  /*95d0*/  BSSY B1, `(.L_x_235) ;  /* 0x0000008000017945 */ /* 0x000fe40003800000 */
[----:B------:R-:W-:-:S04]  /*95e0*/  FMUL R216, R216, R16 ;  /* 0x00000010d8d87220 */ /* 0x000fc80000400000 */
[----:B---3--:R-:W-:-:S05]  /*95f0*/  FFMA R216, R217, R2, R216 ;  /* 0x00000002d9d87223 */ /* 0x008fca00000000d8 */
[----:B------:R-:W-:-:S05]  /*9600*/  F2FP.BF16.F32.PACK_AB R216, RZ, R216 ;  /* 0x000000d8ffd8723e */ /* 0x000fca00000010ff */
[----:B------:R3:W-:Y:S01]  /*9610*/  @P4 STG.E.U16 desc[UR36][R18.64+0x20], R216 ;  /* 0x000020d812004986 */ /* 0x0007e2000c101524 */
[----:B------:R-:W-:-:S13]  /*9620*/  ISETP.GT.AND P4, PT, R0, 0x80, P5 ;  /* 0x000000800000780c */ /* 0x000fda0002f84270 */
[----:B---3--:R-:W-:Y:S05]  /*9630*/  @!P4 BRA `(.L_x_236) ;  /* 0x000000000004c947 */ /* 0x008fea0003800000 */
[----:B------:R3:W5:Y:S02]  /*9640*/  LDG.E.LTC128B.U16 R23, desc[UR36][R10.64+0x22] ;  /* 0x000022240a177981 */ /* 0x000764000c1e1520 */
.L_x_236:
[----:B------:R-:W-:Y:S05]  /*9650*/  BSYNC B1 ;  /* 0x0000000000017941 */ /* 0x000fea0003800000 */
.L_x_235:
        /* <DEDUP_REMOVED lines=11> */
.L_x_238:
[----:B------:R-:W-:Y:S05]  /*9710*/  BSYNC B1 ;  /* 0x0000000000017941 */ /* 0x000fea0003800000 */
.L_x_237:
        /* <DEDUP_REMOVED lines=10> */
.L_x_240:
[----:B------:R-:W-:Y:S05]  /*97c0*/  BSYNC B1 ;  /* 0x0000000000017941 */ /* 0x000fea0003800000 */
.L_x_239:
        /* <DEDUP_REMOVED lines=11> */
.L_x_242:
[----:B------:R-:W-:Y:S05]  /*9880*/  BSYNC B1 ;  /* 0x0000000000017941 */ /* 0x000fea0003800000 */
.L_x_241:
        /* <DEDUP_REMOVED lines=11> */
.L_x_244:
[----:B------:R-:W-:Y:S05]  /*9940*/  BSYNC B1 ;  /* 0x0000000000017941 */ /* 0x000fea0003800000 */
.L_x_243:
        /* <DEDUP_REMOVED lines=11> */
.L_x_246:
[----:B------:R-:W-:Y:S05]  /*9a00*/  BSYNC B1 ;  /* 0x0000000000017941 */ /* 0x000fea0003800000 */
.L_x_245:
        /* <DEDUP_REMOVED lines=10> */
.L_x_248:
[----:B------:R-:W-:Y:S05]  /*9ab0*/  BSYNC B1 ;  /* 0x0000000000017941 */ /* 0x000fea0003800000 */
.L_x_247:
        /* <DEDUP_REMOVED lines=11> */
.L_x_250:
[----:B------:R-:W-:Y:S05]  /*9b70*/  BSYNC B1 ;  /* 0x0000000000017941 */ /* 0x000fea0003800000 */
.L_x_249:
        /* <DEDUP_REMOVED lines=11> */
.L_x_252:
[----:B------:R-:W-:Y:S05]  /*9c30*/  BSYNC B1 ;  /* 0x0000000000017941 */ /* 0x000fea0003800000 */
.L_x_251:
        /* <DEDUP_REMOVED lines=11> */
.L_x_254:
[----:B------:R-:W-:Y:S05]  /*9cf0*/  BSYNC B1 ;  /* 0x0000000000017941 */ /* 0x000fea0003800000 */
.L_x_253:
        /* <DEDUP_REMOVED lines=10> */
.L_x_256:
[----:B------:R-:W-:Y:S05]  /*9da0*/  BSYNC B1 ;  /* 0x0000000000017941 */ /* 0x000fea0003800000 */
.L_x_255:
        /* <DEDUP_REMOVED lines=11> */
.L_x_258:
[----:B------:R-:W-:Y:S05]  /*9e60*/  BSYNC B1 ;  /* 0x0000000000017941 */ /* 0x000fea0003800000 */
.L_x_257:
        /* <DEDUP_REMOVED lines=11> */
.L_x_260:
[----:B------:R-:W-:Y:S05]  /*9f20*/  BSYNC B1 ;  /* 0x0000000000017941 */ /* 0x000fea0003800000 */
.L_x_259:
        /* <DEDUP_REMOVED lines=11> */
.L_x_262:
[----:B------:R-:W-:Y:S05]  /*9fe0*/  BSYNC B1 ;  /* 0x0000000000017941 */ /* 0x000fea0003800000 */
.L_x_261:
        /* <DEDUP_REMOVED lines=10> */
.L_x_264:
[----:B------:R-:W-:Y:S05]  /*a090*/  BSYNC B1 ;  /* 0x0000000000017941 */ /* 0x000fea0003800000 */
.L_x_263:
        /* <DEDUP_REMOVED lines=11> */
.L_x_266:
[----:B------:R-:W-:Y:S05]  /*a150*/  BSYNC B1 ;  /* 0x0000000000017941 */ /* 0x000fea0003800000 */
.L_x_265:
        /* <DEDUP_REMOVED lines=11> */
.L_x_268:
[----:B------:R-:W-:Y:S05]  /*a210*/  BSYNC B1 ;  /* 0x0000000000017941 */ /* 0x000fea0003800000 */
.L_x_267:
        /* <DEDUP_REMOVED lines=11> */
.L_x_270:
[----:B------:R-:W-:Y:S05]  /*a2d0*/  BSYNC B1 ;  /* 0x0000000000017941 */ /* 0x000fea0003800000 */
.L_x_269:
        /* <DEDUP_REMOVED lines=10> */
.L_x_272:
[----:B------:R-:W-:Y:S05]  /*a380*/  BSYNC B1 ;  /* 0x0000000000017941 */ /* 0x000fea0003800000 */
.L_x_271:
        /* <DEDUP_REMOVED lines=11> */
.L_x_274:
[----:B------:R-:W-:Y:S05]  /*a440*/  BSYNC B1 ;  /* 0x0000000000017941 */ /* 0x000fea0003800000 */
.L_x_273:
        /* <DEDUP_REMOVED lines=11> */
.L_x_276:
[----:B------:R-:W-:Y:S05]  /*a500*/  BSYNC B1 ;  /* 0x0000000000017941 */ /* 0x000fea0003800000 */
.L_x_275:
        /* <DEDUP_REMOVED lines=11> */
.L_x_278:
[----:B------:R-:W-:Y:S05]  /*a5c0*/  BSYNC B1 ;  /* 0x0000000000017941 */ /* 0x000fea0003800000 */
.L_x_277:
        /* <DEDUP_REMOVED lines=10> */
.L_x_280:
[----:B------:R-:W-:Y:S05]  /*a670*/  BSYNC B1 ;  /* 0x0000000000017941 */ /* 0x000fea0003800000 */
.L_x_279:
        /* <DEDUP_REMOVED lines=11> */
.L_x_282:
[----:B------:R-:W-:Y:S05]  /*a730*/  BSYNC B1 ;  /* 0x0000000000017941 */ /* 0x000fea0003800000 */
.L_x_281:
        /* <DEDUP_REMOVED lines=11> */
.L_x_284:
[----:B------:R-:W-:Y:S05]  /*a7f0*/  BSYNC B1 ;  /* 0x0000000000017941 */ /* 0x000fea0003800000 */
.L_x_283:
        /* <DEDUP_REMOVED lines=11> */
.L_x_286:
[----:B------:R-:W-:Y:S05]  /*a8b0*/  BSYNC B1 ;  /* 0x0000000000017941 */ /* 0x000fea0003800000 */
.L_x_285:
        /* <DEDUP_REMOVED lines=10> */
.L_x_288:
[----:B------:R-:W-:Y:S05]  /*a960*/  BSYNC B1 ;  /* 0x0000000000017941 */ /* 0x000fea0003800000 */
.L_x_287:
        /* <DEDUP_REMOVED lines=11> */
.L_x_290:
[----:B------:R-:W-:Y:S05]  /*aa20*/  BSYNC B1 ;  /* 0x0000000000017941 */ /* 0x000fea0003800000 */
.L_x_289:
        /* <DEDUP_REMOVED lines=11> */
.L_x_292:
[----:B------:R-:W-:Y:S05]  /*aae0*/  BSYNC B1 ;  /* 0x0000000000017941 */ /* 0x000fea0003800000 */
.L_x_291:
        /* <DEDUP_REMOVED lines=11> */
.L_x_294:
[----:B------:R-:W-:Y:S05]  /*aba0*/  BSYNC B1 ;  /* 0x0000000000017941 */ /* 0x000fea0003800000 */
.L_x_293:
        /* <DEDUP_REMOVED lines=10> */
.L_x_296:
[----:B------:R-:W-:Y:S05]  /*ac50*/  BSYNC B1 ;  /* 0x0000000000017941 */ /* 0x000fea0003800000 */
.L_x_295:
        /* <DEDUP_REMOVED lines=11> */
.L_x_298:
[----:B------:R-:W-:Y:S05]  /*ad10*/  BSYNC B1 ;  /* 0x0000000000017941 */ /* 0x000fea0003800000 */
.L_x_297:
        /* <DEDUP_REMOVED lines=11> */
.L_x_300:
[----:B------:R-:W-:Y:S05]  /*add0*/  BSYNC B1 ;  /* 0x0000000000017941 */ /* 0x000fea0003800000 */
.L_x_299:
        /* <DEDUP_REMOVED lines=11> */
.L_x_302:
[----:B------:R-:W-:Y:S05]  /*ae90*/  BSYNC B1 ;  /* 0x0000000000017941 */ /* 0x000fea0003800000 */
.L_x_301:
        /* <DEDUP_REMOVED lines=10> */
.L_x_304:
[----:B------:R-:W-:Y:S05]  /*af40*/  BSYNC B1 ;  /* 0x0000000000017941 */ /* 0x000fea0003800000 */
.L_x_303:
        /* <DEDUP_REMOVED lines=11> */
.L_x_306:
[----:B------:R-:W-:Y:S05]  /*b000*/  BSYNC B1 ;  /* 0x0000000000017941 */ /* 0x000fea0003800000 */
.L_x_305:
        /* <DEDUP_REMOVED lines=11> */
.L_x_308:
[----:B------:R-:W-:Y:S05]  /*b0c0*/  BSYNC B1 ;  /* 0x0000000000017941 */ /* 0x000fea0003800000 */
.L_x_307:
        /* <DEDUP_REMOVED lines=11> */
.L_x_310:
[----:B------:R-:W-:Y:S05]  /*b180*/  BSYNC B1 ;  /* 0x0000000000017941 */ /* 0x000fea0003800000 */
.L_x_309:
        /* <DEDUP_REMOVED lines=10> */
.L_x_312:
[----:B------:R-:W-:Y:S05]  /*b230*/  BSYNC B1 ;  /* 0x0000000000017941 */ /* 0x000fea0003800000 */
.L_x_311:
        /* <DEDUP_REMOVED lines=11> */
.L_x_314:
[----:B------:R-:W-:Y:S05]  /*b2f0*/  BSYNC B1 ;  /* 0x0000000000017941 */ /* 0x000fea0003800000 */
.L_x_313:
        /* <DEDUP_REMOVED lines=11> */
.L_x_316:
[----:B------:R-:W-:Y:S05]  /*b3b0*/  BSYNC B1 ;  /* 0x0000000000017941 */ /* 0x000fea0003800000 */
.L_x_315:
        /* <DEDUP_REMOVED lines=11> */
.L_x_318:
[----:B------:R-:W-:Y:S05]  /*b470*/  BSYNC B1 ;  /* 0x0000000000017941 */ /* 0x000fea0003800000 */
.L_x_317:
        /* <DEDUP_REMOVED lines=10> */
.L_x_320:
[----:B------:R-:W-:Y:S05]  /*b520*/  BSYNC B1 ;  /* 0x0000000000017941 */ /* 0x000fea0003800000 */
.L_x_319:
        /* <DEDUP_REMOVED lines=11> */
.L_x_322:
[----:B------:R-:W-:Y:S05]  /*b5e0*/  BSYNC B1 ;  /* 0x0000000000017941 */ /* 0x000fea0003800000 */
.L_x_321:
        /* <DEDUP_REMOVED lines=11> */
.L_x_324:
[----:B------:R-:W-:Y:S05]  /*b6a0*/  BSYNC B1 ;  /* 0x0000000000017941 */ /* 0x000fea0003800000 */
.L_x_323:
        /* <DEDUP_REMOVED lines=11> */
.L_x_326:
[----:B------:R-:W-:Y:S05]  /*b760*/  BSYNC B1 ;  /* 0x0000000000017941 */ /* 0x000fea0003800000 */
.L_x_325:
        /* <DEDUP_REMOVED lines=10> */
.L_x_328:
[----:B------:R-:W-:Y:S05]  /*b810*/  BSYNC B1 ;  /* 0x0000000000017941 */ /* 0x000fea0003800000 */
.L_x_327:
        /* <DEDUP_REMOVED lines=11> */
.L_x_330:
[----:B------:R-:W-:Y:S05]  /*b8d0*/  BSYNC B1 ;  /* 0x0000000000017941 */ /* 0x000fea0003800000 */
.L_x_329:
        /* <DEDUP_REMOVED lines=11> */
.L_x_332:
[----:B------:R-:W-:Y:S05]  /*b990*/  BSYNC B1 ;  /* 0x0000000000017941 */ /* 0x000fea0003800000 */
.L_x_331:
        /* <DEDUP_REMOVED lines=11> */
.L_x_334:
[----:B------:R-:W-:Y:S05]  /*ba50*/  BSYNC B1 ;  /* 0x0000000000017941 */ /* 0x000fea0003800000 */
.L_x_333:
        /* <DEDUP_REMOVED lines=10> */
.L_x_336:
[----:B------:R-:W-:Y:S05]  /*bb00*/  BSYNC B1 ;  /* 0x0000000000017941 */ /* 0x000fea0003800000 */
.L_x_335:
        /* <DEDUP_REMOVED lines=11> */
.L_x_338:
[----:B------:R-:W-:Y:S05]  /*bbc0*/  BSYNC B1 ;  /* 0x0000000000017941 */ /* 0x000fea0003800000 */
.L_x_337:
        /* <DEDUP_REMOVED lines=11> */
.L_x_340:
[----:B------:R-:W-:Y:S05]  /*bc80*/  BSYNC B1 ;  /* 0x0000000000017941 */ /* 0x000fea0003800000 */
.L_x_339:
        /* <DEDUP_REMOVED lines=11> */
.L_x_342:
[----:B------:R-:W-:Y:S05]  /*bd40*/  BSYNC B1 ;  /* 0x0000000000017941 */ /* 0x000fea0003800000 */
.L_x_341:
        /* <DEDUP_REMOVED lines=10> */
.L_x_344:
[----:B------:R-:W-:Y:S05]  /*bdf0*/  BSYNC B1 ;  /* 0x0000000000017941 */ /* 0x000fea0003800000 */
.L_x_343:
        /* <DEDUP_REMOVED lines=11> */
.L_x_346:
[----:B------:R-:W-:Y:S05]  /*beb0*/  BSYNC B1 ;  /* 0x0000000000017941 */ /* 0x000fea0003800000 */
.L_x_345:
        /* <DEDUP_REMOVED lines=11> */
.L_x_348:
[----:B------:R-:W-:Y:S05]  /*bf70*/  BSYNC B1 ;  /* 0x0000000000017941 */ /* 0x000fea0003800000 */
.L_x_347:
        /* <DEDUP_REMOVED lines=11> */
.L_x_350:
[----:B------:R-:W-:Y:S05]  /*c030*/  BSYNC B1 ;  /* 0x0000000000017941 */ /* 0x000fea0003800000 */
.L_x_349:
        /* <DEDUP_REMOVED lines=10> */
.L_x_352:
[----:B------:R-:W-:Y:S05]  /*c0e0*/  BSYNC B1 ;  /* 0x0000000000017941 */ /* 0x000fea0003800000 */
.L_x_351:
        /* <DEDUP_REMOVED lines=11> */
.L_x_354:
[----:B------:R-:W-:Y:S05]  /*c1a0*/  BSYNC B1 ;  /* 0x0000000000017941 */ /* 0x000fea0003800000 */
.L_x_353:
        /* <DEDUP_REMOVED lines=11> */
.L_x_356:
[----:B------:R-:W-:Y:S05]  /*c260*/  BSYNC B1 ;  /* 0x0000000000017941 */ /* 0x000fea0003800000 */
.L_x_355:
        /* <DEDUP_REMOVED lines=11> */
.L_x_358:
[----:B------:R-:W-:Y:S05]  /*c320*/  BSYNC B1 ;  /* 0x0000000000017941 */ /* 0x000fea0003800000 */
.L_x_357:
        /* <DEDUP_REMOVED lines=10> */
.L_x_360:
[----:B------:R-:W-:Y:S05]  /*c3d0*/  BSYNC B1 ;  /* 0x0000000000017941 */ /* 0x000fea0003800000 */
.L_x_359:
        /* <DEDUP_REMOVED lines=11> */
.L_x_362:
[----:B------:R-:W-:Y:S05]  /*c490*/  BSYNC B1 ;  /* 0x0000000000017941 */ /* 0x000fea0003800000 */
.L_x_361:
        /* <DEDUP_REMOVED lines=11> */
.L_x_364:
[----:B------:R-:W-:Y:S05]  /*c550*/  BSYNC B1 ;  /* 0x0000000000017941 */ /* 0x000fea0003800000 */
.L_x_363:
        /* <DEDUP_REMOVED lines=11> */
.L_x_366:
[----:B------:R-:W-:Y:S05]  /*c610*/  BSYNC B1 ;  /* 0x0000000000017941 */ /* 0x000fea0003800000 */
.L_x_365:
        /* <DEDUP_REMOVED lines=10> */
.L_x_368:
[----:B------:R-:W-:Y:S05]  /*c6c0*/  BSYNC B1 ;  /* 0x0000000000017941 */ /* 0x000fea0003800000 */
.L_x_367:
        /* <DEDUP_REMOVED lines=11> */
.L_x_370:
[----:B------:R-:W-:Y:S05]  /*c780*/  BSYNC B1 ;  /* 0x0000000000017941 */ /* 0x000fea0003800000 */
.L_x_369:
        /* <DEDUP_REMOVED lines=11> */
.L_x_372:
[----:B------:R-:W-:Y:S05]  /*c840*/  BSYNC B1 ;  /* 0x0000000000017941 */ /* 0x000fea0003800000 */
.L_x_371:
        /* <DEDUP_REMOVED lines=11> */
.L_x_374:
[----:B------:R-:W-:Y:S05]  /*c900*/  BSYNC B1 ;  /* 0x0000000000017941 */ /* 0x000fea0003800000 */
.L_x_373:
        /* <DEDUP_REMOVED lines=10> */
.L_x_376:
[----:B------:R-:W-:Y:S05]  /*c9b0*/  BSYNC B1 ;  /* 0x0000000000017941 */ /* 0x000fea0003800000 */
.L_x_375:
        /* <DEDUP_REMOVED lines=11> */
.L_x_378:
[----:B------:R-:W-:Y:S05]  /*ca70*/  BSYNC B1 ;  /* 0x0000000000017941 */ /* 0x000fea0003800000 */
.L_x_377:
        /* <DEDUP_REMOVED lines=11> */
.L_x_380:
[----:B------:R-:W-:Y:S05]  /*cb30*/  BSYNC B1 ;  /* 0x0000000000017941 */ /* 0x000fea0003800000 */
.L_x_379:
        /* <DEDUP_REMOVED lines=11> */
.L_x_382:
[----:B------:R-:W-:Y:S05]  /*cbf0*/  BSYNC B1 ;  /* 0x0000000000017941 */ /* 0x000fea0003800000 */
.L_x_381:
        /* <DEDUP_REMOVED lines=10> */
.L_x_384:
[----:B------:R-:W-:Y:S05]  /*cca0*/  BSYNC B1 ;  /* 0x0000000000017941 */ /* 0x000fea0003800000 */
.L_x_383:
        /* <DEDUP_REMOVED lines=11> */
.L_x_386:
[----:B------:R-:W-:Y:S05]  /*cd60*/  BSYNC B1 ;  /* 0x0000000000017941 */ /* 0x000fea0003800000 */
.L_x_385:
        /* <DEDUP_REMOVED lines=10> */
.L_x_388:
[----:B------:R-:W-:Y:S05]  /*ce10*/  BSYNC B1 ;  /* 0x0000000000017941 */ /* 0x000fea0003800000 */
.L_x_387:
        /* <DEDUP_REMOVED lines=10> */
.L_x_390:
[----:B------:R-:W-:Y:S05]  /*cec0*/  BSYNC B1 ;  /* 0x0000000000017941 */ /* 0x000fea0003800000 */
.L_x_389:
[----:B------:R-:W3:Y:S01]  /*ced0*/  LDL.LU R216, [R1+0x158] ;  /* 0x0001580001d87983 */ /* 0x000ee20000300800 */
[----:B-----5:R-:W-:Y:S01]  /*cee0*/  IMAD.U32 R217, R23, 0x10000, RZ ;  /* 0x0001000017d97824 */ /* 0x020fe200078e00ff */
        /* <DEDUP_REMOVED lines=8> */
.L_x_392:
[----:B------:R-:W-:Y:S05]  /*cf70*/  BSYNC B1 ;  /* 0x0000000000017941 */ /* 0x000fea0003800000 */
.L_x_391:
[----:B------:R-:W2:Y:S01]  /*cf80*/  LDL.LU R216, [R1+0x15c] ;  /* 0x00015c0001d87983 */ /* 0x000ea20000300800 */
[----:B---3-5:R-:W-:Y:S01]  /*cf90*/  IMAD.U32 R217, R23, 0x10000, RZ ;  /* 0x0001000017d97824 */ /* 0x028fe200078e00ff */
        /* <DEDUP_REMOVED lines=8> */
.L_x_394:
[----:B------:R-:W-:Y:S05]  /*d020*/  BSYNC B1 ;  /* 0x0000000000017941 */ /* 0x000fea0003800000 */
.L_x_393:
[----:B------:R-:W4:Y:S01]  /*d030*/  LDL.LU R216, [R1+0x160] ;  /* 0x0001600001d87983 */ /* 0x000f220000300800 */
[----:B--2--5:R-:W-:Y:S01]  /*d040*/  IMAD.U32 R217, R23, 0x10000, RZ ;  /* 0x0001000017d97824 */ /* 0x024fe200078e00ff */
[----:B------:R-:W-:Y:S01]  /*d050*/  ISETP.GT.AND P5, PT, R0, 0x80, P2 ;  /* 0x000000800000780c */ /* 0x000fe200017a4270 */
[----:B------:R-:W-:Y:S02]  /*d060*/  BSSY B1, `(.L_x_395) ;  /* 0x0000007000017945 */ /* 0x000fe40003800000 */
[----:B------:R-:W-:-:S04]  /*d070*/  FMUL R217, R217, R16 ;  /* 0x00000010d9d97220 */ /* 0x000fc80000400000 */
[----:B----4-:R-:W-:-:S05]  /*d080*/  FFMA R217, R216, R2, R217 ;  /* 0x00000002d8d97223 */ /* 0x010fca00000000d9 */
[----:B------:R-:W-:-:S05]  /*d090*/  F2FP.BF16.F32.PACK_AB R217, RZ, R217 ;  /* 0x000000d9ffd9723e */ /* 0x000fca00000010ff */
[----:B------:R2:W-:Y:S01]  /*d0a0*/  @P4 STG.E.U16 desc[UR36][R18.64+0x160], R217 ;  /* 0x000160d912004986 */ /* 0x0005e2000c101524 */
[----:B------:R-:W-:Y:S05]  /*d0b0*/  @!P5 BRA `(.L_x_396) ;  /* 0x000000000004d947 */ /* 0x000fea0003800000 */
[----:B------:R4:W5:Y:S02]  /*d0c0*/  LDG.E.LTC128B.U16 R23, desc[UR36][R10.64+0x162] ;  /* 0x000162240a177981 */ /* 0x000964000c1e1520 */
.L_x_396:
[----:B------:R-:W-:Y:S05]  /*d0d0*/  BSYNC B1 ;  /* 0x0000000000017941 */ /* 0x000fea0003800000 */
.L_x_395:
[----:B------:R-:W3:Y:S01]  /*d0e0*/  LDL.LU R216, [R1+0x164] ;  /* 0x0001640001d87983 */ /* 0x000ee20000300800 */
[----:B--2--5:R-:W-:Y:S01]  /*d0f0*/  IMAD.U32 R217, R23, 0x10000, RZ ;  /* 0x0001000017d97824 */ /* 0x024fe200078e00ff */
        /* <DEDUP_REMOVED lines=8> */
.L_x_398:
[----:B------:R-:W-:Y:S05]  /*d180*/  BSYNC B1 ;  /* 0x0000000000017941 */ /* 0x000fea0003800000 */
.L_x_397:
        /* <DEDUP_REMOVED lines=10> */
.L_x_400:
[----:B------:R-:W-:Y:S05]  /*d230*/  BSYNC B1 ;  /* 0x0000000000017941 */ /* 0x000fea0003800000 */
.L_x_399:
        /* <DEDUP_REMOVED lines=10> */
.L_x_402:
[----:B------:R-:W-:Y:S05]  /*d2e0*/  BSYNC B1 ;  /* 0x0000000000017941 */ /* 0x000fea0003800000 */
.L_x_401:
        /* <DEDUP_REMOVED lines=10> */
.L_x_404:
[----:B------:R-:W-:Y:S05]  /*d390*/  BSYNC B1 ;  /* 0x0000000000017941 */ /* 0x000fea0003800000 */
.L_x_403:
        /* <DEDUP_REMOVED lines=10> */
.L_x_406:
[----:B------:R-:W-:Y:S05]  /*d440*/  BSYNC B1 ;  /* 0x0000000000017941 */ /* 0x000fea0003800000 */
.L_x_405:
        /* <DEDUP_REMOVED lines=10> */
.L_x_408:
[----:B------:R-:W-:Y:S05]  /*d4f0*/  BSYNC B1 ;  /* 0x0000000000017941 */ /* 0x000fea0003800000 */
.L_x_407:
[----:B------:R-:W3:Y:S01]  /*d500*/  LDL.LU R216, [R1+0x17c] ;  /* 0x00017c0001d87983 */ /* 0x000ee20000300800 */
[----:B--2--5:R-:W-:Y:S01]  /*d510*/  IMAD.U32 R217, R23, 0x10000, RZ ;  /* 0x0001000017d97824 */ /* 0x024fe200078e00ff */
        /* <DEDUP_REMOVED lines=11> */
.L_x_410:
[----:B------:R-:W-:Y:S05]  /*d5d0*/  BSYNC B1 ;  /* 0x0000000000017941 */ /* 0x000fea0003800000 */
.L_x_409:
[----:B--2--5:R-:W-:Y:S01]  /*d5e0*/  IMAD.U32 R21, R23, 0x10000, RZ ;  /* 0x0001000017157824 */ /* 0x024fe200078e00ff */
[----:B------:R-:W-:Y:S01]  /*d5f0*/  ISETP.GT.AND P2, PT, R3, 0xc1, PT ;  /* 0x000000c10300780c */ /* 0x000fe20003f44270 */
[----:B------:R-:W-:Y:S01]  /*d600*/  BSSY B1, `(.L_x_411) ;  /* 0x000000a000017945 */ /* 0x000fe20003800000 */
[----:B------:R-:W-:Y:S01]  /*d610*/  LOP3.LUT R17, R17, 0xfffffffd, RZ, 0xc0, !PT ;  /* 0xfffffffd11117812 */ /* 0x000fe200078ec0ff */
[----:B------:R-:W-:Y:S01]  /*d620*/  FMUL R21, R21, R16 ;  /* 0x0000001015157220 */ /* 0x000fe20000400000 */
[----:B------:R-:W-:-:S03]  /*d630*/  ISETP.GT.AND P0, PT, R0, RZ, P2 ;  /* 0x000000ff0000720c */ /* 0x000fc60001704270 */
[----:B------:R-:W-:-:S05]  /*d640*/  FFMA R21, R120, R2, R21 ;  /* 0x0000000278157223 */ /* 0x000fca0000000015 */
[----:B------:R-:W-:Y:S02]  /*d650*/  F2FP.BF16.F32.PACK_AB R21, RZ, R21 ;  /* 0x00000015ff15723e */ /* 0x000fe400000010ff */
[----:B------:R-:W-:-:S03]  /*d660*/  @P2 LOP3.LUT R17, R17, 0x2, RZ, 0xfc, !PT ;  /* 0x0000000211112812 */ /* 0x000fc600078efcff */
[----:B------:R2:W-:Y:S01]  /*d670*/  @P1 STG.E.U16 desc[UR36][R4.64+0x180], R21 ;  /* 0x0001801504001986 */ /* 0x0005e2000c101524 */
[----:B------:R-:W-:Y:S05]  /*d680*/  @!P0 BRA `(.L_x_412) ;  /* 0x0000000000048947 */ /* 0x000fea0003800000 */
[----:B------:R0:W5:Y:S02]  /*d690*/  LDG.E.LTC128B.U16 R23, desc[UR36][R14.64+0x182] ;  /* 0x000182240e177981 */ /* 0x000164000c1e1520 */
.L_x_412:
[----:B------:R-:W-:Y:S05]  /*d6a0*/  BSYNC B1 ;  /* 0x0000000000017941 */ /* 0x000fea0003800000 */
.L_x_411:
[----:B--2--5:R-:W-:Y:S01]  /*d6b0*/  IMAD.U32 R21, R23, 0x10000, RZ ;  /* 0x0001000017157824 */ /* 0x024fe200078e00ff */
[----:B------:R-:W-:Y:S01]  /*d6c0*/  ISETP.GT.AND P1, PT, R0, 0x8, P3 ;  /* 0x000000080000780c */ /* 0x000fe20001f24270 */
[----:B------:R-:W-:Y:S02]  /*d6d0*/  BSSY B1, `(.L_x_413) ;  /* 0x0000007000017945 */ /* 0x000fe40003800000 */
[----:B------:R-:W-:-:S04]  /*d6e0*/  FMUL R20, R21, R16 ;  /* 0x0000001015147220 */ /* 0x000fc80000400000 */
[----:B------:R-:W-:-:S05]  /*d6f0*/  FFMA R20, R121, R2, R20 ;  /* 0x0000000279147223 */ /* 0x000fca0000000014 */
[----:B------:R-:W-:-:S05]  /*d700*/  F2FP.BF16.F32.PACK_AB R20, RZ, R20 ;  /* 0x00000014ff14723e */ /* 0x000fca00000010ff */
[----:B------:R2:W-:Y:S01]  /*d710*/  @P0 STG.E.U16 desc[UR36][R4.64+0x182], R20 ;  /* 0x0001821404000986 */ /* 0x0005e2000c101524 */
[----:B------:R-:W-:Y:S05]  /*d720*/  @!P1 BRA `(.L_x_414) ;  /* 0x0000000000049947 */ /* 0x000fea0003800000 */
[----:B------:R0:W5:Y:S02]  /*d730*/  LDG.E.LTC128B.U16 R23, desc[UR36][R12.64+0x180] ;  /* 0x000180240c177981 */ /* 0x000164000c1e1520 */
.L_x_414:
[----:B------:R-:W-:Y:S05]  /*d740*/  BSYNC B1 ;  /* 0x0000000000017941 */ /* 0x000fea0003800000 */
.L_x_413:
[----:B-----5:R-:W-:Y:S01]  /*d750*/  IMAD.U32 R21, R23, 0x10000, RZ ;  /* 0x0001000017157824 */ /* 0x020fe200078e00ff */
        /* <DEDUP_REMOVED lines=8> */
.L_x_416:
[----:B------:R-:W-:Y:S05]  /*d7e0*/  BSYNC B1 ;  /* 0x0000000000017941 */ /* 0x000fea0003800000 */
.L_x_415:
[----:B0----5:R-:W-:Y:S01]  /*d7f0*/  IMAD.U32 R21, R23, 0x10000, RZ ;  /* 0x0001000017157824 */ /* 0x021fe200078e00ff */
[----:B------:R-:W-:Y:S01]  /*d800*/  ISETP.GT.AND P3, PT, R3, 0xc8, PT ;  /* 0x000000c80300780c */ /* 0x000fe20003f64270 */
[----:B------:R-:W-:Y:S01]  /*d810*/  BSSY B1, `(.L_x_417) ;  /* 0x000000a000017945 */ /* 0x000fe20003800000 */
[----:B------:R-:W-:Y:S01]  /*d820*/  LOP3.LUT R17, R17, 0xfffffffb, RZ, 0xc0, !PT ;  /* 0xfffffffb11117812 */ /* 0x000fe200078ec0ff */
[----:B--2---:R-:W-:Y:S01]  /*d830*/  FMUL R20, R21, R16 ;  /* 0x0000001015147220 */ /* 0x004fe20000400000 */
[----:B------:R-:W-:-:S03]  /*d840*/  ISETP.GT.AND P1, PT, R0, RZ, P3 ;  /* 0x000000ff0000720c */ /* 0x000fc60001f24270 */
[----:B------:R-:W-:-:S05]  /*d850*/  FFMA R20, R123, R2, R20 ;  /* 0x000000027b147223 */ /* 0x000fca0000000014 */
[----:B------:R-:W-:Y:S02]  /*d860*/  F2FP.BF16.F32.PACK_AB R20, RZ, R20 ;  /* 0x00000014ff14723e */ /* 0x000fe400000010ff */
[----:B------:R-:W-:-:S03]  /*d870*/  @P3 LOP3.LUT R17, R17, 0x4, RZ, 0xfc, !PT ;  /* 0x0000000411113812 */ /* 0x000fc600078efcff */
[----:B------:R0:W-:Y:S01]  /*d880*/  @P0 STG.E.U16 desc[UR36][R6.64+0x182], R20 ;  /* 0x0001821406000986 */ /* 0x0001e2000c101524 */
[----:B------:R-:W-:Y:S05]  /*d890*/  @!P1 BRA `(.L_x_418) ;  /* 0x0000000000049947 */ /* 0x000fea0003800000 */
[----:B------:R2:W5:Y:S02]  /*d8a0*/  LDG.E.LTC128B.U16 R23, desc[UR36][R14.64+0x190] ;  /* 0x000190240e177981 */ /* 0x000564000c1e1520 */
.L_x_418:
[----:B------:R-:W-:Y:S05]  /*d8b0*/  BSYNC B1 ;  /* 0x0000000000017941 */ /* 0x000fea0003800000 */
.L_x_417:
[----:B-----5:R-:W-:Y:S01]  /*d8c0*/  IMAD.U32 R21, R23, 0x10000, RZ ;  /* 0x0001000017157824 */ /* 0x020fe200078e00ff */
        /* <DEDUP_REMOVED lines=11> */
.L_x_420:
[----:B------:R-:W-:Y:S05]  /*d980*/  BSYNC B1 ;  /* 0x0000000000017941 */ /* 0x000fea0003800000 */
.L_x_419:
[----:B0----5:R-:W-:Y:S01]  /*d990*/  IMAD.U32 R21, R23, 0x10000, RZ ;  /* 0x0001000017157824 */ /* 0x021fe200078e00ff */
        /* <DEDUP_REMOVED lines=8> */
.L_x_422:
[----:B------:R-:W-:Y:S05]  /*da20*/  BSYNC B1 ;  /* 0x0000000000017941 */ /* 0x000fea0003800000 */
.L_x_421:
        /* <DEDUP_REMOVED lines=9> */
.L_x_424:
[----:B------:R-:W-:Y:S05]  /*dac0*/  BSYNC B1 ;  /* 0x0000000000017941 */ /* 0x000fea0003800000 */
.L_x_423:
[----:B0----5:R-:W-:Y:S01]  /*dad0*/  IMAD.U32 R21, R23, 0x10000, RZ ;  /* 0x0001000017157824 */ /* 0x021fe200078e00ff */
[----:B------:R-:W-:Y:S01]  /*dae0*/  ISETP.GT.AND P2, PT, R3, 0xd0, PT ;  /* 0x000000d00300780c */ /* 0x000fe20003f44270 */
[----:B------:R-:W-:Y:S01]  /*daf0*/  BSSY B1, `(.L_x_425) ;  /* 0x000000a000017945 */ /* 0x000fe20003800000 */
[----:B------:R-:W-:Y:S01]  /*db00*/  LOP3.LUT R17, R17, 0xffffffef, RZ, 0xc0, !PT ;  /* 0xffffffef11117812 */ /* 0x000fe200078ec0ff */
[----:B------:R-:W-:-:S04]  /*db10*/  FMUL R20, R21, R16 ;  /* 0x0000001015147220 */ /* 0x000fc80000400000 */
[----:B------:R-:W-:-:S05]  /*db20*/  FFMA R20, R127, R2, R20 ;  /* 0x000000027f147223 */ /* 0x000fca0000000014 */
[----:B------:R-:W-:Y:S02]  /*db30*/  F2FP.BF16.F32.PACK_AB R20, RZ, R20 ;  /* 0x00000014ff14723e */ /* 0x000fe400000010ff */
[----:B------:R-:W-:-:S03]  /*db40*/  @P2 LOP3.LUT R17, R17, 0x10, RZ, 0xfc, !PT ;  /* 0x0000001011112812 */ /* 0x000fc600078efcff */
[----:B------:R0:W-:Y:S01]  /*db50*/  @P0 STG.E.U16 desc[UR36][R6.64+0x192], R20 ;  /* 0x0001921406000986 */ /* 0x0001e2000c101524 */
[----:B------:R-:W-:-:S13]  /*db60*/  ISETP.GT.AND P0, PT, R0, RZ, P2 ;  /* 0x000000ff0000720c */ /* 0x000fda0001704270 */
[----:B0-----:R-:W-:Y:S05]  /*db70*/  @!P0 BRA `(.L_x_426) ;  /* 0x0000000000048947 */ /* 0x001fea0003800000 */
[----:B------:R0:W5:Y:S02]  /*db80*/  LDG.E.LTC128B.U16 R23, desc[UR36][R14.64+0x1a0] ;  /* 0x0001a0240e177981 */ /* 0x000164000c1e1520 */
.L_x_426:
[----:B------:R-:W-:Y:S05]  /*db90*/  BSYNC B1 ;  /* 0x0000000000017941 */ /* 0x000fea0003800000 */
.L_x_425:
[----:B-----5:R-:W-:Y:S01]  /*dba0*/  IMAD.U32 R21, R23, 0x10000, RZ ;  /* 0x0001000017157824 */ /* 0x020fe200078e00ff */
        /* <DEDUP_REMOVED lines=8> */
[----:B------:R-:W-:-:S05]  /*dc30*/  IADD3 R20, P0, R229, R18, RZ ;  /* 0x00000012e5147210 */ /* 0x000fca0007f1e0ff */
[----:B-1----:R-:W-:Y:S01]  /*dc40*/  IMAD.X R21, R228, 0x1, R19, P0 ;  /* 0x00000001e4157824 */ /* 0x002fe200000e0613 */
[----:B------:R-:W-:-:S13]  /*dc50*/  ISETP.GT.AND P0, PT, R0, RZ, P1 ;  /* 0x000000ff0000720c */ /* 0x000fda0000f04270 */
[----:B------:R-:W-:Y:S05]  /*dc60*/  @!P0 BRA `(.L_x_428) ;  /* 0x0000000000048947 */ /* 0x000fea0003800000 */
[----:B------:R1:W5:Y:S02]  /*dc70*/  LDG.E.LTC128B.U16 R23, desc[UR36][R14.64+0x1a2] ;  /* 0x0001a2240e177981 */ /* 0x000364000c1e1520 */
.L_x_428:
[----:B------:R-:W-:Y:S05]  /*dc80*/  BSYNC B1 ;  /* 0x0000000000017941 */ /* 0x000fea0003800000 */
.L_x_427:
[----:B-----5:R-:W-:Y:S01]  /*dc90*/  IMAD.U32 R121, R23, 0x10000, RZ ;  /* 0x0001000017797824 */ /* 0x020fe200078e00ff */
[----:B------:R-:W-:Y:S03]  /*dca0*/  BSSY B1, `(.L_x_429) ;  /* 0x0000008000017945 */ /* 0x000fe60003800000 */
[----:B------:R-:W-:-:S04]  /*dcb0*/  FMUL R120, R121, R16 ;  /* 0x0000001079787220 */ /* 0x000fc80000400000 */
[----:B------:R-:W-:-:S05]  /*dcc0*/  FFMA R120, R129, R2, R120 ;  /* 0x0000000281787223 */ /* 0x000fca0000000078 */
[----:B------:R-:W-:-:S05]  /*dcd0*/  F2FP.BF16.F32.PACK_AB R120, RZ, R120 ;  /* 0x00000078ff78723e */ /* 0x000fca00000010ff */
[----:B------:R0:W-:Y:S01]  /*dce0*/  @P0 STG.E.U16 desc[UR36][R4.64+0x1a2], R120 ;  /* 0x0001a27804000986 */ /* 0x0001e2000c101524 */
[----:B------:R-:W-:-:S13]  /*dcf0*/  ISETP.GT.AND P0, PT, R0, 0x8, P2 ;  /* 0x000000080000780c */ /* 0x000fda0001704270 */
[----:B0-----:R-:W-:Y:S05]  /*dd00*/  @!P0 BRA `(.L_x_430) ;  /* 0x0000000000048947 */ /* 0x001fea0003800000 */
[----:B------:R0:W5:Y:S02]  /*dd10*/  LDG.E.LTC128B.U16 R23, desc[UR36][R12.64+0x1a0] ;  /* 0x0001a0240c177981 */ /* 0x000164000c1e1520 */
.L_x_430:
[----:B------:R-:W-:Y:S05]  /*dd20*/  BSYNC B1 ;  /* 0x0000000000017941 */ /* 0x000fea0003800000 */
.L_x_429:
        /* <DEDUP_REMOVED lines=9> */
.L_x_432:
[----:B------:R-:W-:Y:S05]  /*ddc0*/  BSYNC B1 ;  /* 0x0000000000017941 */ /* 0x000fea0003800000 */
.L_x_431:
        /* <DEDUP_REMOVED lines=12> */
.L_x_434:
[----:B------:R-:W-:Y:S05]  /*de90*/  BSYNC B1 ;  /* 0x0000000000017941 */ /* 0x000fea0003800000 */
.L_x_433:
        /* <DEDUP_REMOVED lines=12> */
.L_x_436:
[----:B------:R-:W-:Y:S05]  /*df60*/  BSYNC B1 ;  /* 0x0000000000017941 */ /* 0x000fea0003800000 */
.L_x_435:
        /* <DEDUP_REMOVED lines=9> */
.L_x_438:
[----:B------:R-:W-:Y:S05]  /*e000*/  BSYNC B1 ;  /* 0x0000000000017941 */ /* 0x000fea0003800000 */
.L_x_437:
        /* <DEDUP_REMOVED lines=9> */
.L_x_440:
[----:B------:R-:W-:Y:S05]  /*e0a0*/  BSYNC B1 ;  /* 0x0000000000017941 */ /* 0x000fea0003800000 */
.L_x_439:
        /* <DEDUP_REMOVED lines=12> */
.L_x_442:
[----:B------:R-:W-:Y:S05]  /*e170*/  BSYNC B1 ;  /* 0x0000000000017941 */ /* 0x000fea0003800000 */
.L_x_441:
        /* <DEDUP_REMOVED lines=12> */
.L_x_444:
[----:B------:R-:W-:Y:S05]  /*e240*/  BSYNC B1 ;  /* 0x0000000000017941 */ /* 0x000fea0003800000 */
.L_x_443:
        /* <DEDUP_REMOVED lines=9> */
.L_x_446:
[----:B------:R-:W-:Y:S05]  /*e2e0*/  BSYNC B1 ;  /* 0x0000000000017941 */ /* 0x000fea0003800000 */
.L_x_445:
        /* <DEDUP_REMOVED lines=9> */
.L_x_448:
[----:B------:R-:W-:Y:S05]  /*e380*/  BSYNC B1 ;  /* 0x0000000000017941 */ /* 0x000fea0003800000 */
.L_x_447:
        /* <DEDUP_REMOVED lines=12> */
.L_x_450:
[----:B------:R-:W-:Y:S05]  /*e450*/  BSYNC B1 ;  /* 0x0000000000017941 */ /* 0x000fea0003800000 */
.L_x_449:
        /* <DEDUP_REMOVED lines=12> */
.L_x_452:
[----:B------:R-:W-:Y:S05]  /*e520*/  BSYNC B1 ;  /* 0x0000000000017941 */ /* 0x000fea0003800000 */
.L_x_451:
        /* <DEDUP_REMOVED lines=9> */
.L_x_454:
[----:B------:R-:W-:Y:S05]  /*e5c0*/  BSYNC B1 ;  /* 0x0000000000017941 */ /* 0x000fea0003800000 */
.L_x_453:
        /* <DEDUP_REMOVED lines=9> */
.L_x_456:
[----:B------:R-:W-:Y:S05]  /*e660*/  BSYNC B1 ;  /* 0x0000000000017941 */ /* 0x000fea0003800000 */
.L_x_455:
        /* <DEDUP_REMOVED lines=12> */
.L_x_458:
[----:B------:R-:W-:Y:S05]  /*e730*/  BSYNC B1 ;  /* 0x0000000000017941 */ /* 0x000fea0003800000 */
.L_x_457:
        /* <DEDUP_REMOVED lines=12> */
.L_x_460:
[----:B------:R-:W-:Y:S05]  /*e800*/  BSYNC B1 ;  /* 0x0000000000017941 */ /* 0x000fea0003800000 */
.L_x_459:
        /* <DEDUP_REMOVED lines=9> */
.L_x_462:
[----:B------:R-:W-:Y:S05]  /*e8a0*/  BSYNC B1 ;  /* 0x0000000000017941 */ /* 0x000fea0003800000 */
.L_x_461:
        /* <DEDUP_REMOVED lines=9> */
.L_x_464:
[----:B------:R-:W-:Y:S05]  /*e940*/  BSYNC B1 ;  /* 0x0000000000017941 */ /* 0x000fea0003800000 */
.L_x_463:
        /* <DEDUP_REMOVED lines=12> */
.L_x_466:
[----:B------:R-:W-:Y:S05]  /*ea10*/  BSYNC B1 ;  /* 0x0000000000017941 */ /* 0x000fea0003800000 */
.L_x_465:
        /* <DEDUP_REMOVED lines=12> */
.L_x_468:
[----:B------:R-:W-:Y:S05]  /*eae0*/  BSYNC B1 ;  /* 0x0000000000017941 */ /* 0x000fea0003800000 */
.L_x_467:
        /* <DEDUP_REMOVED lines=9> */
.L_x_470:
[----:B------:R-:W-:Y:S05]  /*eb80*/  BSYNC B1 ;  /* 0x0000000000017941 */ /* 0x000fea0003800000 */
.L_x_469:
        /* <DEDUP_REMOVED lines=9> */
.L_x_472:
[----:B------:R-:W-:Y:S05]  /*ec20*/  BSYNC B1 ;  /* 0x0000000000017941 */ /* 0x000fea0003800000 */
.L_x_471:
[----:B-----5:R-:W-:Y:S01]  /*ec30*/  IMAD.U32 R121, R23, 0x10000, RZ ;  /* 0x0001000017797824 */ /* 0x020fe200078e00ff */
[----:B------:R-:W-:Y:S01]  /*ec40*/  ISETP.GT.AND P2, PT, R3, 0x100, PT ;  /* 0x000001000300780c */ /* 0x000fe20003f44270 */
[----:B------:R-:W-:Y:S02]  /*ec50*/  BSSY B1, `(.L_x_473) ;  /* 0x000000b000017945 */ /* 0x000fe40003800000 */
[----:B------:R-:W-:-:S04]  /*ec60*/  FMUL R120, R121, R16 ;  /* 0x0000001079787220 */ /* 0x000fc80000400000 */
[----:B------:R-:W-:-:S05]  /*ec70*/  FFMA R120, R151, R2, R120 ;  /* 0x0000000297787223 */ /* 0x000fca0000000078 */
[----:B------:R-:W-:-:S04]  /*ec80*/  F2FP.BF16.F32.PACK_AB R120, RZ, R120 ;  /* 0x00000078ff78723e */ /* 0x000fc800000010ff */
[----:B------:R-:W-:Y:S02]  /*ec90*/  PRMT R121, R120, 0x7610, R121 ;  /* 0x0000761078797816 */ /* 0x000fe40000000079 */
[----:B------:R-:W-:Y:S02]  /*eca0*/  PRMT R120, R23, 0x7610, R120 ;  /* 0x0000761017787816 */ /* 0x000fe40000000078 */
[----:B------:R-:W-:Y:S01]  /*ecb0*/  P2R R23, PR, RZ, 0x4 ;  /* 0x00000004ff177803 */ /* 0x000fe20000000000 */
[----:B------:R0:W-:Y:S01]  /*ecc0*/  @P0 STG.E.U16 desc[UR36][R6.64+0x1f2], R121 ;  /* 0x0001f27906000986 */ /* 0x0001e2000c101524 */
[----:B------:R-:W-:-:S13]  /*ecd0*/  ISETP.GT.AND P0, PT, R0, RZ, P2 ;  /* 0x000000ff0000720c */ /* 0x000fda0001704270 */
[----:B0-----:R-:W-:Y:S05]  /*ece0*/  @!P0 BRA `(.L_x_474) ;  /* 0x0000000000048947 */ /* 0x001fea0003800000 */
[----:B------:R0:W5:Y:S02]  /*ecf0*/  LDG.E.LTC128B.U16 R120, desc[UR36][R14.64+0x200] ;  /* 0x000200240e787981 */ /* 0x000164000c1e1520 */
.L_x_474:
[----:B------:R-:W-:Y:S05]  /*ed00*/  BSYNC B1 ;  /* 0x0000000000017941 */ /* 0x000fea0003800000 */
.L_x_473:
        /* <DEDUP_REMOVED lines=13> */
.L_x_476:
[----:B------:R-:W-:Y:S05]  /*ede0*/  BSYNC B1 ;  /* 0x0000000000017941 */ /* 0x000fea0003800000 */
.L_x_475:
        /* <DEDUP_REMOVED lines=9> */
.L_x_478:
[----:B------:R-:W-:Y:S05]  /*ee80*/  BSYNC B1 ;  /* 0x0000000000017941 */ /* 0x000fea0003800000 */
.L_x_477:
        /* <DEDUP_REMOVED lines=9> */
.L_x_480:
[----:B------:R-:W-:Y:S05]  /*ef20*/  BSYNC B1 ;  /* 0x0000000000017941 */ /* 0x000fea0003800000 */
.L_x_479:
        /* <DEDUP_REMOVED lines=13> */
.L_x_482:
[----:B------:R-:W-:Y:S05]  /*f000*/  BSYNC B1 ;  /* 0x0000000000017941 */ /* 0x000fea0003800000 */
.L_x_481:
        /* <DEDUP_REMOVED lines=13> */
.L_x_484:
[----:B------:R-:W-:Y:S05]  /*f0e0*/  BSYNC B1 ;  /* 0x0000000000017941 */ /* 0x000fea0003800000 */
.L_x_483:
        /* <DEDUP_REMOVED lines=9> */
.L_x_486:
[----:B------:R-:W-:Y:S05]  /*f180*/  BSYNC B1 ;  /* 0x0000000000017941 */ /* 0x000fea0003800000 */
.L_x_485:
        /* <DEDUP_REMOVED lines=9> */
.L_x_488:
[----:B------:R-:W-:Y:S05]  /*f220*/  BSYNC B1 ;  /* 0x0000000000017941 */ /* 0x000fea0003800000 */
.L_x_487:
        /* <DEDUP_REMOVED lines=13> */
.L_x_490:
[----:B------:R-:W-:Y:S05]  /*f300*/  BSYNC B1 ;  /* 0x0000000000017941 */ /* 0x000fea0003800000 */
.L_x_489:
        /* <DEDUP_REMOVED lines=13> */
.L_x_492:
[----:B------:R-:W-:Y:S05]  /*f3e0*/  BSYNC B1 ;  /* 0x0000000000017941 */ /* 0x000fea0003800000 */
.L_x_491:
        /* <DEDUP_REMOVED lines=9> */
.L_x_494:
[----:B------:R-:W-:Y:S05]  /*f480*/  BSYNC B1 ;  /* 0x0000000000017941 */ /* 0x000fea0003800000 */
.L_x_493:
        /* <DEDUP_REMOVED lines=9> */
.L_x_496:
[----:B------:R-:W-:Y:S05]  /*f520*/  BSYNC B1 ;  /* 0x0000000000017941 */ /* 0x000fea0003800000 */
.L_x_495:
        /* <DEDUP_REMOVED lines=13> */
.L_x_498:
[----:B------:R-:W-:Y:S05]  /*f600*/  BSYNC B1 ;  /* 0x0000000000017941 */ /* 0x000fea0003800000 */
.L_x_497:
        /* <DEDUP_REMOVED lines=13> */
.L_x_500:
[----:B------:R-:W-:Y:S05]  /*f6e0*/  BSYNC B1 ;  /* 0x0000000000017941 */ /* 0x000fea0003800000 */
.L_x_499:
        /* <DEDUP_REMOVED lines=9> */
.L_x_502:
[----:B------:R-:W-:Y:S05]  /*f780*/  BSYNC B1 ;  /* 0x0000000000017941 */ /* 0x000fea0003800000 */
.L_x_501:
        /* <DEDUP_REMOVED lines=9> */
.L_x_504:
[----:B------:R-:W-:Y:S05]  /*f820*/  BSYNC B1 ;  /* 0x0000000000017941 */ /* 0x000fea0003800000 */
.L_x_503:
        /* <DEDUP_REMOVED lines=13> */
.L_x_506:
[----:B------:R-:W-:Y:S05]  /*f900*/  BSYNC B1 ;  /* 0x0000000000017941 */ /* 0x000fea0003800000 */
.L_x_505:
        /* <DEDUP_REMOVED lines=13> */
.L_x_508:
[----:B------:R-:W-:Y:S05]  /*f9e0*/  BSYNC B1 ;  /* 0x0000000000017941 */ /* 0x000fea0003800000 */
.L_x_507:
        /* <DEDUP_REMOVED lines=9> */
.L_x_510:
[----:B------:R-:W-:Y:S05]  /*fa80*/  BSYNC B1 ;  /* 0x0000000000017941 */ /* 0x000fea0003800000 */
.L_x_509:
        /* <DEDUP_REMOVED lines=9> */
.L_x_512:
[----:B------:R-:W-:Y:S05]  /*fb20*/  BSYNC B1 ;  /* 0x0000000000017941 */ /* 0x000fea0003800000 */
.L_x_511:
        /* <DEDUP_REMOVED lines=13> */
.L_x_514:
[----:B------:R-:W-:Y:S05]  /*fc00*/  BSYNC B1 ;  /* 0x0000000000017941 */ /* 0x000fea0003800000 */
.L_x_513:
        /* <DEDUP_REMOVED lines=13> */
.L_x_516:
[----:B------:R-:W-:Y:S05]  /*fce0*/  BSYNC B1 ;  /* 0x0000000000017941 */ /* 0x000fea0003800000 */
.L_x_515:
        /* <DEDUP_REMOVED lines=9> */
.L_x_518:
[----:B------:R-:W-:Y:S05]  /*fd80*/  BSYNC B1 ;  /* 0x0000000000017941 */ /* 0x000fea0003800000 */
.L_x_517:
        /* <DEDUP_REMOVED lines=9> */
.L_x_520:
[----:B------:R-:W-:Y:S05]  /*fe20*/  BSYNC B1 ;  /* 0x0000000000017941 */ /* 0x000fea0003800000 */
.L_x_519:
        /* <DEDUP_REMOVED lines=13> */
.L_x_522:
[----:B------:R-:W-:Y:S05]  /*ff00*/  BSYNC B1 ;  /* 0x0000000000017941 */ /* 0x000fea0003800000 */
.L_x_521:
        /* <DEDUP_REMOVED lines=13> */
.L_x_524:
[----:B------:R-:W-:Y:S05]  /*ffe0*/  BSYNC B1 ;  /* 0x0000000000017941 */ /* 0x000fea0003800000 */
.L_x_523:
        /* <DEDUP_REMOVED lines=9> */
.L_x_526:
[----:B------:R-:W-:Y:S05]  /*10080*/  BSYNC B1 ;  /* 0x0000000000017941 */ /* 0x000fea0003800000 */
.L_x_525:
        /* <DEDUP_REMOVED lines=9> */
.L_x_528:
[----:B------:R-:W-:Y:S05]  /*10120*/  BSYNC B1 ;  /* 0x0000000000017941 */ /* 0x000fea0003800000 */
.L_x_527:
        /* <DEDUP_REMOVED lines=13> */
.L_x_530:
[----:B------:R-:W-:Y:S05]  /*10200*/  BSYNC B1 ;  /* 0x0000000000017941 */ /* 0x000fea0003800000 */
.L_x_529:
        /* <DEDUP_REMOVED lines=13> */
.L_x_532:
[----:B------:R-:W-:Y:S05]  /*102e0*/  BSYNC B1 ;  /* 0x0000000000017941 */ /* 0x000fea0003800000 */
.L_x_531:
        /* <DEDUP_REMOVED lines=9> */
.L_x_534:
[----:B------:R-:W-:Y:S05]  /*10380*/  BSYNC B1 ;  /* 0x0000000000017941 */ /* 0x000fea0003800000 */
.L_x_533:
        /* <DEDUP_REMOVED lines=9> */
.L_x_536:
[----:B------:R-:W-:Y:S05]  /*10420*/  BSYNC B1 ;  /* 0x0000000000017941 */ /* 0x000fea0003800000 */
.L_x_535:
        /* <DEDUP_REMOVED lines=13> */
.L_x_538:
[----:B------:R-:W-:Y:S05]  /*10500*/  BSYNC B1 ;  /* 0x0000000000017941 */ /* 0x000fea0003800000 */
.L_x_537:
        /* <DEDUP_REMOVED lines=13> */
.L_x_540:
[----:B------:R-:W-:Y:S05]  /*105e0*/  BSYNC B1 ;  /* 0x0000000000017941 */ /* 0x000fea0003800000 */
.L_x_539:
        /* <DEDUP_REMOVED lines=9> */
.L_x_542:
[----:B------:R-:W-:Y:S05]  /*10680*/  BSYNC B1 ;  /* 0x0000000000017941 */ /* 0x000fea0003800000 */
.L_x_541:
        /* <DEDUP_REMOVED lines=9> */
.L_x_544:
[----:B------:R-:W-:Y:S05]  /*10720*/  BSYNC B1 ;  /* 0x0000000000017941 */ /* 0x000fea0003800000 */
.L_x_543:
[----:B-----5:R-:W-:Y:S01]  /*10730*/  IMAD.U32 R139, R137, 0x10000, RZ ;  /* 0x00010000898b7824 */ /* 0x020fe200078e00ff */
[----:B------:R-:W-:Y:S01]  /*10740*/  ISETP.GT.AND P2, PT, R3, 0x148, PT ;  /* 0x000001480300780c */ /* 0x000fe20003f44270 */
[----:B------:R-:W-:Y:S02]  /*10750*/  BSSY B1, `(.L_x_545) ;  /* 0x0000009000017945 */ /* 0x000fe40003800000 */
[----:B------:R-:W-:Y:S01]  /*10760*/  FMUL R138, R139, R16 ;  /* 0x000000108b8a7220 */ /* 0x000fe20000400000 */
[----:B------:R-:W-:-:S03]  /*10770*/  P2R R140, PR, RZ, 0x4 ;  /* 0x00000004ff8c7803 */ /* 0x000fc60000000000 */
[----:B------:R-:W-:-:S05]  /*10780*/  FFMA R138, R187, R2, R138 ;  /* 0x00000002bb8a7223 */ /* 0x000fca000000008a */
[----:B------:R-:W-:-:S05]  /*10790*/  F2FP.BF16.F32.PACK_AB R138, RZ, R138 ;  /* 0x0000008aff8a723e */ /* 0x000fca00000010ff */
[----:B------:R0:W-:Y:S01]  /*107a0*/  @P0 STG.E.U16 desc[UR36][R6.64+0x282], R138 ;  /* 0x0002828a06000986 */ /* 0x0001e2000c101524 */
[----:B------:R-:W-:-:S13]  /*107b0*/  ISETP.GT.AND P0, PT, R0, RZ, P2 ;  /* 0x000000ff0000720c */ /* 0x000fda0001704270 */
[----:B0-----:R-:W-:Y:S05]  /*107c0*/  @!P0 BRA `(.L_x_546) ;  /* 0x0000000000048947 */ /* 0x001fea0003800000 */
[----:B------:R0:W5:Y:S02]  /*107d0*/  LDG.E.LTC128B.U16 R137, desc[UR36][R14.64+0x290] ;  /* 0x000290240e897981 */ /* 0x000164000c1e1520 */
.L_x_546:
[----:B------:R-:W-:Y:S05]  /*107e0*/  BSYNC B1 ;  /* 0x0000000000017941 */ /* 0x000fea0003800000 */
.L_x_545:
        /* <DEDUP_REMOVED lines=11> */
.L_x_548:
[----:B------:R-:W-:Y:S05]  /*108a0*/  BSYNC B1 ;  /* 0x0000000000017941 */ /* 0x000fea0003800000 */
.L_x_547:
        /* <DEDUP_REMOVED lines=9> */
.L_x_550:
[----:B------:R-:W-:Y:S05]  /*10940*/  BSYNC B1 ;  /* 0x0000000000017941 */ /* 0x000fea0003800000 */
.L_x_549:
        /* <DEDUP_REMOVED lines=9> */
.L_x_552:
[----:B------:R-:W-:Y:S05]  /*109e0*/  BSYNC B1 ;  /* 0x0000000000017941 */ /* 0x000fea0003800000 */
.L_x_551:
        /* <DEDUP_REMOVED lines=11> */
.L_x_554:
[----:B------:R-:W-:Y:S05]  /*10aa0*/  BSYNC B1 ;  /* 0x0000000000017941 */ /* 0x000fea0003800000 */
.L_x_553:
        /* <DEDUP_REMOVED lines=11> */
.L_x_556:
[----:B------:R-:W-:Y:S05]  /*10b60*/  BSYNC B1 ;  /* 0x0000000000017941 */ /* 0x000fea0003800000 */
.L_x_555:
        /* <DEDUP_REMOVED lines=9> */
.L_x_558:
[----:B------:R-:W-:Y:S05]  /*10c00*/  BSYNC B1 ;  /* 0x0000000000017941 */ /* 0x000fea0003800000 */
.L_x_557:
        /* <DEDUP_REMOVED lines=9> */
.L_x_560:
[----:B------:R-:W-:Y:S05]  /*10ca0*/  BSYNC B1 ;  /* 0x0000000000017941 */ /* 0x000fea0003800000 */
.L_x_559:
        /* <DEDUP_REMOVED lines=11> */
.L_x_562:
[----:B------:R-:W-:Y:S05]  /*10d60*/  BSYNC B1 ;  /* 0x0000000000017941 */ /* 0x000fea0003800000 */
.L_x_561:
        /* <DEDUP_REMOVED lines=11> */
.L_x_564:
[----:B------:R-:W-:Y:S05]  /*10e20*/  BSYNC B1 ;  /* 0x0000000000017941 */ /* 0x000fea0003800000 */
.L_x_563:
        /* <DEDUP_REMOVED lines=9> */
.L_x_566:
[----:B------:R-:W-:Y:S05]  /*10ec0*/  BSYNC B1 ;  /* 0x0000000000017941 */ /* 0x000fea0003800000 */
.L_x_565:
        /* <DEDUP_REMOVED lines=9> */
.L_x_568:
[----:B------:R-:W-:Y:S05]  /*10f60*/  BSYNC B1 ;  /* 0x0000000000017941 */ /* 0x000fea0003800000 */
.L_x_567:
        /* <DEDUP_REMOVED lines=11> */
.L_x_570:
[----:B------:R-:W-:Y:S05]  /*11020*/  BSYNC B1 ;  /* 0x0000000000017941 */ /* 0x000fea0003800000 */
.L_x_569:
        /* <DEDUP_REMOVED lines=11> */
.L_x_572:
[----:B------:R-:W-:Y:S05]  /*110e0*/  BSYNC B1 ;  /* 0x0000000000017941 */ /* 0x000fea0003800000 */
.L_x_571:
        /* <DEDUP_REMOVED lines=9> */
.L_x_574:
[----:B------:R-:W-:Y:S05]  /*11180*/  BSYNC B1 ;  /* 0x0000000000017941 */ /* 0x000fea0003800000 */
.L_x_573:
        /* <DEDUP_REMOVED lines=9> */
.L_x_576:
[----:B------:R-:W-:Y:S05]  /*11220*/  BSYNC B1 ;  /* 0x0000000000017941 */ /* 0x000fea0003800000 */
.L_x_575:
[----:B-----5:R-:W-:Y:S01]  /*11230*/  IMAD.U32 R139, R137, 0x10000, RZ ;  /* 0x00010000898b7824 */ /* 0x020fe200078e00ff */
[----:B------:R-:W-:Y:S01]  /*11240*/  ISETP.GT.AND P6, PT, R3, 0x168, PT ;  /* 0x000001680300780c */ /* 0x000fe20003fc4270 */
[----:B------:R-:W-:Y:S02]  /*11250*/  BSSY B1, `(.L_x_577) ;  /* 0x0000008000017945 */ /* 0x000fe40003800000 */
[----:B------:R-:W-:-:S04]  /*11260*/  FMUL R138, R139, R16 ;  /* 0x000000108b8a7220 */ /* 0x000fc80000400000 */
[----:B------:R-:W-:-:S05]  /*11270*/  FFMA R138, R203, R2, R138 ;  /* 0x00000002cb8a7223 */ /* 0x000fca000000008a */
[----:B------:R-:W-:-:S05]  /*11280*/  F2FP.BF16.F32.PACK_AB R138, RZ, R138 ;  /* 0x0000008aff8a723e */ /* 0x000fca00000010ff */
[----:B------:R0:W-:Y:S01]  /*11290*/  @P0 STG.E.U16 desc[UR36][R6.64+0x2c2], R138 ;  /* 0x0002c28a06000986 */ /* 0x0001e2000c101524 */
[----:B------:R-:W-:-:S13]  /*112a0*/  ISETP.GT.AND P0, PT, R0, RZ, P6 ;  /* 0x000000ff0000720c */ /* 0x000fda0003704270 */
[----:B0-----:R-:W-:Y:S05]  /*112b0*/  @!P0 BRA `(.L_x_578) ;  /* 0x0000000000048947 */ /* 0x001fea0003800000 */
[----:B------:R0:W5:Y:S02]  /*112c0*/  LDG.E.LTC128B.U16 R137, desc[UR36][R14.64+0x2d0] ;  /* 0x0002d0240e897981 */ /* 0x000164000c1e1520 */
.L_x_578:
[----:B------:R-:W-:Y:S05]  /*112d0*/  BSYNC B1 ;  /* 0x0000000000017941 */ /* 0x000fea0003800000 */
.L_x_577:
        /* <DEDUP_REMOVED lines=10> */
.L_x_580:
[----:B------:R-:W-:Y:S05]  /*11380*/  BSYNC B1 ;  /* 0x0000000000017941 */ /* 0x000fea0003800000 */
.L_x_579:
        /* <DEDUP_REMOVED lines=9> */
.L_x_582:
[----:B------:R-:W-:Y:S05]  /*11420*/  BSYNC B1 ;  /* 0x0000000000017941 */ /* 0x000fea0003800000 */
.L_x_581:
        /* <DEDUP_REMOVED lines=9> */
.L_x_584:
[----:B------:R-:W-:Y:S05]  /*114c0*/  BSYNC B1 ;  /* 0x0000000000017941 */ /* 0x000fea0003800000 */
.L_x_583:
        /* <DEDUP_REMOVED lines=10> */
.L_x_586:
[----:B------:R-:W-:Y:S05]  /*11570*/  BSYNC B1 ;  /* 0x0000000000017941 */ /* 0x000fea0003800000 */
.L_x_585:
        /* <DEDUP_REMOVED lines=10> */
.L_x_588:
[----:B------:R-:W-:Y:S05]  /*11620*/  BSYNC B1 ;  /* 0x0000000000017941 */ /* 0x000fea0003800000 */
.L_x_587:
        /* <DEDUP_REMOVED lines=9> */
.L_x_590:
[----:B------:R-:W-:Y:S05]  /*116c0*/  BSYNC B1 ;  /* 0x0000000000017941 */ /* 0x000fea0003800000 */
.L_x_589:
        /* <DEDUP_REMOVED lines=9> */
.L_x_592:
[----:B------:R-:W-:Y:S05]  /*11760*/  BSYNC B1 ;  /* 0x0000000000017941 */ /* 0x000fea0003800000 */
.L_x_591:
        /* <DEDUP_REMOVED lines=10> */
.L_x_594:
[----:B------:R-:W-:Y:S05]  /*11810*/  BSYNC B1 ;  /* 0x0000000000017941 */ /* 0x000fea0003800000 */
.L_x_593:
[----:B-----5:R-:W-:Y:S01]  /*11820*/  IMAD.U32 R139, R137, 0x10000, RZ ;  /* 0x00010000898b7824 */ /* 0x020fe200078e00ff */
[----:B------:R-:W-:Y:S03]  /*11830*/  BSSY B1, `(.L_x_595) ;  /* 0x0000009000017945 */ /* 0x000fe60003800000 */
[----:B------:R-:W-:-:S04]  /*11840*/  FMUL R139, R139, R16 ;  /* 0x000000108b8b7220 */ /* 0x000fc80000400000 */
[----:B------:R-:W-:-:S05]  /*11850*/  FFMA R139, R212, R2, R139 ;  /* 0x00000002d48b7223 */ /* 0x000fca000000008b */
[----:B------:R-:W-:-:S05]  /*11860*/  F2FP.BF16.F32.PACK_AB R139, RZ, R139 ;  /* 0x0000008bff8b723e */ /* 0x000fca00000010ff */
[----:B------:R0:W-:Y:S01]  /*11870*/  @P0 STG.E.U16 desc[UR36][R4.64+0x2f0], R139 ;  /* 0x0002f08b04000986 */ /* 0x0001e2000c101524 */
[----:B------:R-:W-:-:S04]  /*11880*/  ISETP.GT.AND P0, PT, R3, 0x179, PT ;  /* 0x000001790300780c */ /* 0x000fc80003f04270 */
[----:B------:R-:W-:-:S13]  /*11890*/  ISETP.GT.AND P5, PT, R0, RZ, P0 ;  /* 0x000000ff0000720c */ /* 0x000fda00007a4270 */
[----:B0-----:R-:W-:Y:S05]  /*118a0*/  @!P5 BRA `(.L_x_596) ;  /* 0x000000000004d947 */ /* 0x001fea0003800000 */
[----:B------:R0:W5:Y:S02]  /*118b0*/  LDG.E.LTC128B.U16 R137, desc[UR36][R14.64+0x2f2] ;  /* 0x0002f2240e897981 */ /* 0x000164000c1e1520 */
.L_x_596:
[----:B------:R-:W-:Y:S05]  /*118c0*/  BSYNC B1 ;  /* 0x0000000000017941 */ /* 0x000fea0003800000 */
.L_x_595:
[----:B-----5:R-:W-:Y:S01]  /*118d0*/  IMAD.U32 R3, R137, 0x10000, RZ ;  /* 0x0001000089037824 */ /* 0x020fe200078e00ff */
[----:B------:R-:W-:Y:S03]  /*118e0*/  BSSY B1, `(.L_x_597) ;  /* 0x0000008000017945 */ /* 0x000fe60003800000 */
[----:B0123--:R-:W-:-:S04]  /*118f0*/  FMUL R14, R3, R16 ;  /* 0x00000010030e7220 */ /* 0x00ffc80000400000 */
[----:B------:R-:W-:-:S05]  /*11900*/  FFMA R14, R213, R2, R14 ;  /* 0x00000002d50e7223 */ /* 0x000fca000000000e */
[----:B------:R-:W-:-:S05]  /*11910*/  F2FP.BF16.F32.PACK_AB R14, RZ, R14 ;  /* 0x0000000eff0e723e */ /* 0x000fca00000010ff */
[----:B------:R0:W-:Y:S01]  /*11920*/  @P5 STG.E.U16 desc[UR36][R4.64+0x2f2], R14 ;  /* 0x0002f20e04005986 */ /* 0x0001e2000c101524 */
[----:B------:R-:W-:-:S13]  /*11930*/  ISETP.GT.AND P5, PT, R0, 0x8, P1 ;  /* 0x000000080000780c */ /* 0x000fda0000fa4270 */
[----:B0-----:R-:W-:Y:S05]  /*11940*/  @!P5 BRA `(.L_x_598) ;  /* 0x000000000004d947 */ /* 0x001fea0003800000 */
[----:B------:R0:W5:Y:S02]  /*11950*/  LDG.E.LTC128B.U16 R137, desc[UR36][R12.64+0x2f0] ;  /* 0x0002f0240c897981 */ /* 0x000164000c1e1520 */
.L_x_598:
[----:B------:R-:W-:Y:S05]  /*11960*/  BSYNC B1 ;  /* 0x0000000000017941 */ /* 0x000fea0003800000 */
.L_x_597:
[----:B-----5:R-:W-:Y:S01]  /*11970*/  IMAD.U32 R3, R137, 0x10000, RZ ;  /* 0x0001000089037824 */ /* 0x020fe200078e00ff */
[----:B------:R-:W-:Y:S01]  /*11980*/  BSSY B1, `(.L_x_599) ;  /* 0x000000a000017945 */ /* 0x000fe20003800000 */
[----:B------:R-:W-:Y:S02]  /*11990*/  @P5 IMAD.MOV.U32 R4, RZ, RZ, R6 ;  /* 0x000000ffff045224 */ /* 0x000fe400078e0006 */
[----:B------:R-:W-:Y:S01]  /*119a0*/  FMUL R3, R3, R16 ;  /* 0x0000001003037220 */ /* 0x000fe20000400000 */
[----:B------:R-:W-:-:S03]  /*119b0*/  @P5 IMAD.MOV.U32 R5, RZ, RZ, R7 ;  /* 0x000000ffff055224 */ /* 0x000fc600078e0007 */
[----:B------:R-:W-:-:S05]  /*119c0*/  FFMA R3, R214, R2, R3 ;  /* 0x00000002d6037223 */ /* 0x000fca0000000003 */
[----:B------:R-:W-:-:S05]  /*119d0*/  F2FP.BF16.F32.PACK_AB R3, RZ, R3 ;  /* 0x00000003ff03723e */ /* 0x000fca00000010ff */
[----:B------:R1:W-:Y:S01]  /*119e0*/  @P5 STG.E.U16 desc[UR36][R4.64+0x2f0], R3 ;  /* 0x0002f00304005986 */ /* 0x0003e2000c101524 */
[----:B------:R-:W-:-:S13]  /*119f0*/  ISETP.GT.AND P5, PT, R0, 0x8, P0 ;  /* 0x000000080000780c */ /* 0x000fda00007a4270 */
[----:B-1----:R-:W-:Y:S05]  /*11a00*/  @!P5 BRA `(.L_x_600) ;  /* 0x000000000004d947 */ /* 0x002fea0003800000 */
[----:B------:R1:W5:Y:S02]  /*11a10*/  LDG.E.LTC128B.U16 R137, desc[UR36][R12.64+0x2f2] ;  /* 0x0002f2240c897981 */ /* 0x000364000c1e1520 */
.L_x_600:
[----:B------:R-:W-:Y:S05]  /*11a20*/  BSYNC B1 ;  /* 0x0000000000017941 */ /* 0x000fea0003800000 */
.L_x_599:
[----:B-----5:R-:W-:Y:S01]  /*11a30*/  IMAD.U32 R3, R137, 0x10000, RZ ;  /* 0x0001000089037824 */ /* 0x020fe200078e00ff */
[----:B------:R-:W-:Y:S03]  /*11a40*/  BSSY B1, `(.L_x_601) ;  /* 0x0000009000017945 */ /* 0x000fe60003800000 */
[----:B------:R-:W-:-:S04]  /*11a50*/  FMUL R4, R3, R16 ;  /* 0x0000001003047220 */ /* 0x000fc80000400000 */
[----:B------:R-:W-:-:S05]  /*11a60*/  FFMA R4, R215, R2, R4 ;  /* 0x00000002d7047223 */ /* 0x000fca0000000004 */
[----:B------:R-:W-:-:S05]  /*11a70*/  F2FP.BF16.F32.PACK_AB R4, RZ, R4 ;  /* 0x00000004ff04723e */ /* 0x000fca00000010ff */
[----:B------:R2:W-:Y:S01]  /*11a80*/  @P5 STG.E.U16 desc[UR36][R6.64+0x2f2], R4 ;  /* 0x0002f20406005986 */ /* 0x0005e2000c101524 */
[----:B------:R-:W-:-:S04]  /*11a90*/  LOP3.LUT P5, RZ, R17, 0x1, RZ, 0xc0, !PT ;  /* 0x0000000111ff7812 */ /* 0x000fc800078ac0ff */
[----:B------:R-:W-:-:S13]  /*11aa0*/  ISETP.GT.AND P5, PT, R0, 0x80, P5 ;  /* 0x000000800000780c */ /* 0x000fda0002fa4270 */
[----:B--2---:R-:W-:Y:S05]  /*11ab0*/  @!P5 BRA `(.L_x_602) ;  /* 0x000000000004d947 */ /* 0x004fea0003800000 */
[----:B------:R2:W5:Y:S02]  /*11ac0*/  LDG.E.LTC128B.U16 R137, desc[UR36][R10.64+0x180] ;  /* 0x000180240a897981 */ /* 0x000564000c1e1520 */
.L_x_602:
[----:B------:R-:W-:Y:S05]  /*11ad0*/  BSYNC B1 ;  /* 0x0000000000017941 */ /* 0x000fea0003800000 */
.L_x_601:
        /* <DEDUP_REMOVED lines=8> */
[----:B---3--:R-:W-:Y:S05]  /*11b60*/  @!P5 BRA `(.L_x_604) ;  /* 0x000000000004d947 */ /* 0x008fea0003800000 */
[----:B------:R3:W5:Y:S02]  /*11b70*/  LDG.E.LTC128B.U16 R137, desc[UR36][R10.64+0x182] ;  /* 0x000182240a897981 */ /* 0x000764000c1e1520 */
.L_x_604:
[----:B------:R-:W-:Y:S05]  /*11b80*/  BSYNC B1 ;  /* 0x0000000000017941 */ /* 0x000fea0003800000 */
.L_x_603:
        /* <DEDUP_REMOVED lines=8> */
[----:B0-----:R-:W-:Y:S05]  /*11c10*/  @!P5 BRA `(.L_x_606) ;  /* 0x000000000004d947 */ /* 0x001fea0003800000 */
[----:B------:R0:W5:Y:S02]  /*11c20*/  LDG.E.LTC128B.U16 R137, desc[UR36][R8.64+0x180] ;  /* 0x0001802408897981 */ /* 0x000164000c1e1520 */
.L_x_606:
[----:B------:R-:W-:Y:S05]  /*11c30*/  BSYNC B1 ;  /* 0x0000000000017941 */ /* 0x000fea0003800000 */
.L_x_605:
        /* <DEDUP_REMOVED lines=10> */
.L_x_608:
[----:B------:R-:W-:Y:S05]  /*11ce0*/  BSYNC B1 ;  /* 0x0000000000017941 */ /* 0x000fea0003800000 */
.L_x_607:
        /* <DEDUP_REMOVED lines=10> */
.L_x_610:
[----:B------:R-:W-:Y:S05]  /*11d90*/  BSYNC B1 ;  /* 0x0000000000017941 */ /* 0x000fea0003800000 */
.L_x_609:
        /* <DEDUP_REMOVED lines=10> */
.L_x_612:
[----:B------:R-:W-:Y:S05]  /*11e40*/  BSYNC B1 ;  /* 0x0000000000017941 */ /* 0x000fea0003800000 */
.L_x_611:
        /* <DEDUP_REMOVED lines=10> */
.L_x_614:
[----:B------:R-:W-:Y:S05]  /*11ef0*/  BSYNC B1 ;  /* 0x0000000000017941 */ /* 0x000fea0003800000 */
.L_x_613:
        /* <DEDUP_REMOVED lines=10> */
.L_x_616:
[----:B------:R-:W-:Y:S05]  /*11fa0*/  BSYNC B1 ;  /* 0x0000000000017941 */ /* 0x000fea0003800000 */
.L_x_615:
        /* <DEDUP_REMOVED lines=10> */
.L_x_618:
[----:B------:R-:W-:Y:S05]  /*12050*/  BSYNC B1 ;  /* 0x0000000000017941 */ /* 0x000fea0003800000 */
.L_x_617:
        /* <DEDUP_REMOVED lines=10> */
.L_x_620:
[----:B------:R-:W-:Y:S05]  /*12100*/  BSYNC B1 ;  /* 0x0000000000017941 */ /* 0x000fea0003800000 */
.L_x_619:
        /* <DEDUP_REMOVED lines=10> */
.L_x_622:
[----:B------:R-:W-:Y:S05]  /*121b0*/  BSYNC B1 ;  /* 0x0000000000017941 */ /* 0x000fea0003800000 */
.L_x_621:
        /* <DEDUP_REMOVED lines=10> */
.L_x_624:
[----:B------:R-:W-:Y:S05]  /*12260*/  BSYNC B1 ;  /* 0x0000000000017941 */ /* 0x000fea0003800000 */
.L_x_623:
        /* <DEDUP_REMOVED lines=10> */
.L_x_626:
[----:B------:R-:W-:Y:S05]  /*12310*/  BSYNC B1 ;  /* 0x0000000000017941 */ /* 0x000fea0003800000 */
.L_x_625:
        /* <DEDUP_REMOVED lines=10> */
.L_x_628:
[----:B------:R-:W-:Y:S05]  /*123c0*/  BSYNC B1 ;  /* 0x0000000000017941 */ /* 0x000fea0003800000 */
.L_x_627:
        /* <DEDUP_REMOVED lines=10> */
.L_x_630:
[----:B------:R-:W-:Y:S05]  /*12470*/  BSYNC B1 ;  /* 0x0000000000017941 */ /* 0x000fea0003800000 */
.L_x_629:
        /* <DEDUP_REMOVED lines=10> */
.L_x_632:
[----:B------:R-:W-:Y:S05]  /*12520*/  BSYNC B1 ;  /* 0x0000000000017941 */ /* 0x000fea0003800000 */
.L_x_631:
        /* <DEDUP_REMOVED lines=10> */
.L_x_634:
[----:B------:R-:W-:Y:S05]  /*125d0*/  BSYNC B1 ;  /* 0x0000000000017941 */ /* 0x000fea0003800000 */
.L_x_633:
        /* <DEDUP_REMOVED lines=10> */
.L_x_636:
[----:B------:R-:W-:Y:S05]  /*12680*/  BSYNC B1 ;  /* 0x0000000000017941 */ /* 0x000fea0003800000 */
.L_x_635:
        /* <DEDUP_REMOVED lines=10> */
.L_x_638:
[----:B------:R-:W-:Y:S05]  /*12730*/  BSYNC B1 ;  /* 0x0000000000017941 */ /* 0x000fea0003800000 */
.L_x_637:
        /* <DEDUP_REMOVED lines=10> */
.L_x_640:
[----:B------:R-:W-:Y:S05]  /*127e0*/  BSYNC B1 ;  /* 0x0000000000017941 */ /* 0x000fea0003800000 */
.L_x_639:
        /* <DEDUP_REMOVED lines=10> */
.L_x_642:
[----:B------:R-:W-:Y:S05]  /*12890*/  BSYNC B1 ;  /* 0x0000000000017941 */ /* 0x000fea0003800000 */
.L_x_641:
        /* <DEDUP_REMOVED lines=10> */
.L_x_644:
[----:B------:R-:W-:Y:S05]  /*12940*/  BSYNC B1 ;  /* 0x0000000000017941 */ /* 0x000fea0003800000 */
.L_x_643:
        /* <DEDUP_REMOVED lines=10> */
.L_x_646:
[----:B------:R-:W-:Y:S05]  /*129f0*/  BSYNC B1 ;  /* 0x0000000000017941 */ /* 0x000fea0003800000 */
.L_x_645:
        /* <DEDUP_REMOVED lines=10> */
.L_x_648:
[----:B------:R-:W-:Y:S05]  /*12aa0*/  BSYNC B1 ;  /* 0x0000000000017941 */ /* 0x000fea0003800000 */
.L_x_647:
        /* <DEDUP_REMOVED lines=10> */
.L_x_650:
[----:B------:R-:W-:Y:S05]  /*12b50*/  BSYNC B1 ;  /* 0x0000000000017941 */ /* 0x000fea0003800000 */
.L_x_649:
        /* <DEDUP_REMOVED lines=10> */
.L_x_652:
[----:B------:R-:W-:Y:S05]  /*12c00*/  BSYNC B1 ;  /* 0x0000000000017941 */ /* 0x000fea0003800000 */
.L_x_651:
        /* <DEDUP_REMOVED lines=10> */
.L_x_654:
[----:B------:R-:W-:Y:S05]  /*12cb0*/  BSYNC B1 ;  /* 0x0000000000017941 */ /* 0x000fea0003800000 */
.L_x_653:
        /* <DEDUP_REMOVED lines=10> */
.L_x_656:
[----:B------:R-:W-:Y:S05]  /*12d60*/  BSYNC B1 ;  /* 0x0000000000017941 */ /* 0x000fea0003800000 */
.L_x_655:
        /* <DEDUP_REMOVED lines=10> */
.L_x_658:
[----:B------:R-:W-:Y:S05]  /*12e10*/  BSYNC B1 ;  /* 0x0000000000017941 */ /* 0x000fea0003800000 */
.L_x_657:
        /* <DEDUP_REMOVED lines=10> */
.L_x_660:
[----:B------:R-:W-:Y:S05]  /*12ec0*/  BSYNC B1 ;  /* 0x0000000000017941 */ /* 0x000fea0003800000 */
.L_x_659:
        /* <DEDUP_REMOVED lines=10> */
.L_x_662:
[----:B------:R-:W-:Y:S05]  /*12f70*/  BSYNC B1 ;  /* 0x0000000000017941 */ /* 0x000fea0003800000 */
.L_x_661:
        /* <DEDUP_REMOVED lines=10> */
.L_x_664:
[----:B------:R-:W-:Y:S05]  /*13020*/  BSYNC B1 ;  /* 0x0000000000017941 */ /* 0x000fea0003800000 */
.L_x_663:
[----:B-----5:R-:W-:Y:S01]  /*13030*/  IMAD.U32 R3, R137, 0x10000, RZ ;  /* 0x0001000089037824 */ /* 0x020fe200078e00ff */
[----:B------:R-:W-:Y:S03]  /*13040*/  BSSY B1, `(.L_x_665) ;  /* 0x0000009000017945 */ /* 0x000fe60003800000 */
[----:B------:R-:W-:-:S04]  /*13050*/  FMUL R4, R3, R16 ;  /* 0x0000001003047220 */ /* 0x000fc80000400000 */
[----:B------:R-:W-:-:S05]  /*13060*/  FFMA R4, R55, R2, R4 ;  /* 0x0000000237047223 */ /* 0x000fca0000000004 */
[----:B------:R-:W-:-:S05]  /*13070*/  F2FP.BF16.F32.PACK_AB R4, RZ, R4 ;  /* 0x00000004ff04723e */ /* 0x000fca00000010ff */
[----:B------:R0:W-:Y:S01]  /*13080*/  @P5 STG.E.U16 desc[UR36][R20.64+0x1f2], R4 ;  /* 0x0001f20414005986 */ /* 0x0001e2000c101524 */
[----:B------:R-:W-:-:S04]  /*13090*/  ISETP.NE.AND P5, PT, R23, RZ, PT ;  /* 0x000000ff1700720c */ /* 0x000fc80003fa5270 */
[----:B------:R-:W-:-:S13]  /*130a0*/  ISETP.GT.AND P5, PT, R0, 0x80, P5 ;  /* 0x000000800000780c */ /* 0x000fda0002fa4270 */
[----:B0-----:R-:W-:Y:S05]  /*130b0*/  @!P5 BRA `(.L_x_666) ;  /* 0x000000000004d947 */ /* 0x001fea0003800000 */
[----:B------:R0:W5:Y:S02]  /*130c0*/  LDG.E.LTC128B.U16 R137, desc[UR36][R10.64+0x200] ;  /* 0x000200240a897981 */ /* 0x000164000c1e1520 */
.L_x_666:
[----:B------:R-:W-:Y:S05]  /*130d0*/  BSYNC B1 ;  /* 0x0000000000017941 */ /* 0x000fea0003800000 */
.L_x_665:
        /* <DEDUP_REMOVED lines=10> */
.L_x_668:
[----:B------:R-:W-:Y:S05]  /*13180*/  BSYNC B1 ;  /* 0x0000000000017941 */ /* 0x000fea0003800000 */
.L_x_667:
        /* <DEDUP_REMOVED lines=10> */
.L_x_670:
[----:B------:R-:W-:Y:S05]  /*13230*/  BSYNC B1 ;  /* 0x0000000000017941 */ /* 0x000fea0003800000 */
.L_x_669:
        /* <DEDUP_REMOVED lines=10> */
.L_x_672:
[----:B------:R-:W-:Y:S05]  /*132e0*/  BSYNC B1 ;  /* 0x0000000000017941 */ /* 0x000fea0003800000 */
.L_x_671:
        /* <DEDUP_REMOVED lines=10> */
.L_x_674:
[----:B------:R-:W-:Y:S05]  /*13390*/  BSYNC B1 ;  /* 0x0000000000017941 */ /* 0x000fea0003800000 */
.L_x_673:
        /* <DEDUP_REMOVED lines=10> */
.L_x_676:
[----:B------:R-:W-:Y:S05]  /*13440*/  BSYNC B1 ;  /* 0x0000000000017941 */ /* 0x000fea0003800000 */
.L_x_675:
        /* <DEDUP_REMOVED lines=10> */
.L_x_678:
[----:B------:R-:W-:Y:S05]  /*134f0*/  BSYNC B1 ;  /* 0x0000000000017941 */ /* 0x000fea0003800000 */
.L_x_677:
        /* <DEDUP_REMOVED lines=10> */
.L_x_680:
[----:B------:R-:W-:Y:S05]  /*135a0*/  BSYNC B1 ;  /* 0x0000000000017941 */ /* 0x000fea0003800000 */
.L_x_679:
        /* <DEDUP_REMOVED lines=10> */
.L_x_682:
[----:B------:R-:W-:Y:S05]  /*13650*/  BSYNC B1 ;  /* 0x0000000000017941 */ /* 0x000fea0003800000 */
.L_x_681:
        /* <DEDUP_REMOVED lines=10> */
.L_x_684:
[----:B------:R-:W-:Y:S05]  /*13700*/  BSYNC B1 ;  /* 0x0000000000017941 */ /* 0x000fea0003800000 */
.L_x_683:
        /* <DEDUP_REMOVED lines=10> */
.L_x_686:
[----:B------:R-:W-:Y:S05]  /*137b0*/  BSYNC B1 ;  /* 0x0000000000017941 */ /* 0x000fea0003800000 */
.L_x_685:
        /* <DEDUP_REMOVED lines=10> */
.L_x_688:
[----:B------:R-:W-:Y:S05]  /*13860*/  BSYNC B1 ;  /* 0x0000000000017941 */ /* 0x000fea0003800000 */
.L_x_687:
        /* <DEDUP_REMOVED lines=10> */
.L_x_690:
[----:B------:R-:W-:Y:S05]  /*13910*/  BSYNC B1 ;  /* 0x0000000000017941 */ /* 0x000fea0003800000 */
.L_x_689:
        /* <DEDUP_REMOVED lines=10> */
.L_x_692:
[----:B------:R-:W-:Y:S05]  /*139c0*/  BSYNC B1 ;  /* 0x0000000000017941 */ /* 0x000fea0003800000 */
.L_x_691:
        /* <DEDUP_REMOVED lines=10> */
.L_x_694:
[----:B------:R-:W-:Y:S05]  /*13a70*/  BSYNC B1 ;  /* 0x0000000000017941 */ /* 0x000fea0003800000 */
.L_x_693:
        /* <DEDUP_REMOVED lines=10> */
.L_x_696:
[----:B------:R-:W-:Y:S05]  /*13b20*/  BSYNC B1 ;  /* 0x0000000000017941 */ /* 0x000fea0003800000 */
.L_x_695:
        /* <DEDUP_REMOVED lines=10> */
.L_x_698:
[----:B------:R-:W-:Y:S05]  /*13bd0*/  BSYNC B1 ;  /* 0x0000000000017941 */ /* 0x000fea0003800000 */
.L_x_697:
        /* <DEDUP_REMOVED lines=10> */
.L_x_700:
[----:B------:R-:W-:Y:S05]  /*13c80*/  BSYNC B1 ;  /* 0x0000000000017941 */ /* 0x000fea0003800000 */
.L_x_699:
        /* <DEDUP_REMOVED lines=10> */
.L_x_702:
[----:B------:R-:W-:Y:S05]  /*13d30*/  BSYNC B1 ;  /* 0x0000000000017941 */ /* 0x000fea0003800000 */
.L_x_701:
        /* <DEDUP_REMOVED lines=10> */
.L_x_704:
[----:B------:R-:W-:Y:S05]  /*13de0*/  BSYNC B1 ;  /* 0x0000000000017941 */ /* 0x000fea0003800000 */
.L_x_703:
        /* <DEDUP_REMOVED lines=10> */
.L_x_706:
[----:B------:R-:W-:Y:S05]  /*13e90*/  BSYNC B1 ;  /* 0x0000000000017941 */ /* 0x000fea0003800000 */
.L_x_705:
        /* <DEDUP_REMOVED lines=10> */
.L_x_708:
[----:B------:R-:W-:Y:S05]  /*13f40*/  BSYNC B1 ;  /* 0x0000000000017941 */ /* 0x000fea0003800000 */
.L_x_707:
        /* <DEDUP_REMOVED lines=10> */
.L_x_710:
[----:B------:R-:W-:Y:S05]  /*13ff0*/  BSYNC B1 ;  /* 0x0000000000017941 */ /* 0x000fea0003800000 */
.L_x_709:
        /* <DEDUP_REMOVED lines=10> */
.L_x_712:
[----:B------:R-:W-:Y:S05]  /*140a0*/  BSYNC B1 ;  /* 0x0000000000017941 */ /* 0x000fea0003800000 */
.L_x_711:
        /* <DEDUP_REMOVED lines=10> */
.L_x_714:
[----:B------:R-:W-:Y:S05]  /*14150*/  BSYNC B1 ;  /* 0x0000000000017941 */ /* 0x000fea0003800000 */
.L_x_713:
        /* <DEDUP_REMOVED lines=10> */
.L_x_716:
[----:B------:R-:W-:Y:S05]  /*14200*/  BSYNC B1 ;  /* 0x0000000000017941 */ /* 0x000fea0003800000 */
.L_x_715:
        /* <DEDUP_REMOVED lines=10> */
.L_x_718:
[----:B------:R-:W-:Y:S05]  /*142b0*/  BSYNC B1 ;  /* 0x0000000000017941 */ /* 0x000fea0003800000 */
.L_x_717:
        /* <DEDUP_REMOVED lines=10> */
.L_x_720:
[----:B------:R-:W-:Y:S05]  /*14360*/  BSYNC B1 ;  /* 0x0000000000017941 */ /* 0x000fea0003800000 */
.L_x_719:
        /* <DEDUP_REMOVED lines=10> */
.L_x_722:
[----:B------:R-:W-:Y:S05]  /*14410*/  BSYNC B1 ;  /* 0x0000000000017941 */ /* 0x000fea0003800000 */
.L_x_721:
        /* <DEDUP_REMOVED lines=10> */
.L_x_724:
[----:B------:R-:W-:Y:S05]  /*144c0*/  BSYNC B1 ;  /* 0x0000000000017941 */ /* 0x000fea0003800000 */
.L_x_723:
        /* <DEDUP_REMOVED lines=10> */
.L_x_726:
[----:B------:R-:W-:Y:S05]  /*14570*/  BSYNC B1 ;  /* 0x0000000000017941 */ /* 0x000fea0003800000 */
.L_x_725:
        /* <DEDUP_REMOVED lines=10> */
.L_x_728:
[----:B------:R-:W-:Y:S05]  /*14620*/  BSYNC B1 ;  /* 0x0000000000017941 */ /* 0x000fea0003800000 */
.L_x_727:
        /* <DEDUP_REMOVED lines=10> */
.L_x_730:
[----:B------:R-:W-:Y:S05]  /*146d0*/  BSYNC B1 ;  /* 0x0000000000017941 */ /* 0x000fea0003800000 */
.L_x_729:
        /* <DEDUP_REMOVED lines=10> */
.L_x_732:
[----:B------:R-:W-:Y:S05]  /*14780*/  BSYNC B1 ;  /* 0x0000000000017941 */ /* 0x000fea0003800000 */
.L_x_731:
        /* <DEDUP_REMOVED lines=10> */
.L_x_734:
[----:B------:R-:W-:Y:S05]  /*14830*/  BSYNC B1 ;  /* 0x0000000000017941 */ /* 0x000fea0003800000 */
.L_x_733:
        /* <DEDUP_REMOVED lines=10> */
.L_x_736:
[----:B------:R-:W-:Y:S05]  /*148e0*/  BSYNC B1 ;  /* 0x0000000000017941 */ /* 0x000fea0003800000 */
.L_x_735:
        /* <DEDUP_REMOVED lines=10> */
.L_x_738:
[----:B------:R-:W-:Y:S05]  /*14990*/  BSYNC B1 ;  /* 0x0000000000017941 */ /* 0x000fea0003800000 */
.L_x_737:
        /* <DEDUP_REMOVED lines=10> */
.L_x_740:
[----:B------:R-:W-:Y:S05]  /*14a40*/  BSYNC B1 ;  /* 0x0000000000017941 */ /* 0x000fea0003800000 */
.L_x_739:
        /* <DEDUP_REMOVED lines=10> */
.L_x_742:
[----:B------:R-:W-:Y:S05]  /*14af0*/  BSYNC B1 ;  /* 0x0000000000017941 */ /* 0x000fea0003800000 */
.L_x_741:
        /* <DEDUP_REMOVED lines=10> */
.L_x_744:
[----:B------:R-:W-:Y:S05]  /*14ba0*/  BSYNC B1 ;  /* 0x0000000000017941 */ /* 0x000fea0003800000 */
.L_x_743:
        /* <DEDUP_REMOVED lines=10> */
.L_x_746:
[----:B------:R-:W-:Y:S05]  /*14c50*/  BSYNC B1 ;  /* 0x0000000000017941 */ /* 0x000fea0003800000 */
.L_x_745:
        /* <DEDUP_REMOVED lines=10> */
.L_x_748:
[----:B------:R-:W-:Y:S05]  /*14d00*/  BSYNC B1 ;  /* 0x0000000000017941 */ /* 0x000fea0003800000 */
.L_x_747:
        /* <DEDUP_REMOVED lines=10> */
.L_x_750:
[----:B------:R-:W-:Y:S05]  /*14db0*/  BSYNC B1 ;  /* 0x0000000000017941 */ /* 0x000fea0003800000 */
.L_x_749:
        /* <DEDUP_REMOVED lines=10> */
.L_x_752:
[----:B------:R-:W-:Y:S05]  /*14e60*/  BSYNC B1 ;  /* 0x0000000000017941 */ /* 0x000fea0003800000 */
.L_x_751:
        /* <DEDUP_REMOVED lines=10> */
.L_x_754:
[----:B------:R-:W-:Y:S05]  /*14f10*/  BSYNC B1 ;  /* 0x0000000000017941 */ /* 0x000fea0003800000 */
.L_x_753:
        /* <DEDUP_REMOVED lines=10> */
.L_x_756:
[----:B------:R-:W-:Y:S05]  /*14fc0*/  BSYNC B1 ;  /* 0x0000000000017941 */ /* 0x000fea0003800000 */
.L_x_755:
        /* <DEDUP_REMOVED lines=10> */
.L_x_758:
[----:B------:R-:W-:Y:S05]  /*15070*/  BSYNC B1 ;  /* 0x0000000000017941 */ /* 0x000fea0003800000 */
.L_x_757:
        /* <DEDUP_REMOVED lines=10> */
.L_x_760:
[----:B------:R-:W-:Y:S05]  /*15120*/  BSYNC B1 ;  /* 0x0000000000017941 */ /* 0x000fea0003800000 */
.L_x_759:
        /* <DEDUP_REMOVED lines=10> */
.L_x_762:
[----:B------:R-:W-:Y:S05]  /*151d0*/  BSYNC B1 ;  /* 0x0000000000017941 */ /* 0x000fea0003800000 */
.L_x_761:
        /* <DEDUP_REMOVED lines=10> */
.L_x_764:
[----:B------:R-:W-:Y:S05]  /*15280*/  BSYNC B1 ;  /* 0x0000000000017941 */ /* 0x000fea0003800000 */
.L_x_763:
        /* <DEDUP_REMOVED lines=10> */
.L_x_766:
[----:B------:R-:W-:Y:S05]  /*15330*/  BSYNC B1 ;  /* 0x0000000000017941 */ /* 0x000fea0003800000 */
.L_x_765:
        /* <DEDUP_REMOVED lines=10> */
.L_x_768:
[----:B------:R-:W-:Y:S05]  /*153e0*/  BSYNC B1 ;  /* 0x0000000000017941 */ /* 0x000fea0003800000 */
.L_x_767:
        /* <DEDUP_REMOVED lines=9> */
.L_x_770:
[----:B------:R-:W-:Y:S05]  /*15480*/  BSYNC B1 ;  /* 0x0000000000017941 */ /* 0x000fea0003800000 */
.L_x_769:
        /* <DEDUP_REMOVED lines=9> */
.L_x_772:
[----:B------:R-:W-:Y:S05]  /*15520*/  BSYNC B1 ;  /* 0x0000000000017941 */ /* 0x000fea0003800000 */
.L_x_771:
        /* <DEDUP_REMOVED lines=9> */
.L_x_774:
[----:B------:R-:W-:Y:S05]  /*155c0*/  BSYNC B1 ;  /* 0x0000000000017941 */ /* 0x000fea0003800000 */
.L_x_773:
        /* <DEDUP_REMOVED lines=9> */
.L_x_776:
[----:B------:R-:W-:Y:S05]  /*15660*/  BSYNC B1 ;  /* 0x0000000000017941 */ /* 0x000fea0003800000 */
.L_x_775:
        /* <DEDUP_REMOVED lines=9> */
.L_x_778:
[----:B------:R-:W-:Y:S05]  /*15700*/  BSYNC B1 ;  /* 0x0000000000017941 */ /* 0x000fea0003800000 */
.L_x_777:
        /* <DEDUP_REMOVED lines=9> */
.L_x_780:
[----:B------:R-:W-:Y:S05]  /*157a0*/  BSYNC B1 ;  /* 0x0000000000017941 */ /* 0x000fea0003800000 */
.L_x_779:
        /* <DEDUP_REMOVED lines=9> */
.L_x_782:
[----:B------:R-:W-:Y:S05]  /*15840*/  BSYNC B1 ;  /* 0x0000000000017941 */ /* 0x000fea0003800000 */
.L_x_781:
        /* <DEDUP_REMOVED lines=9> */
.L_x_784:
[----:B------:R-:W-:Y:S05]  /*158e0*/  BSYNC B1 ;  /* 0x0000000000017941 */ /* 0x000fea0003800000 */
.L_x_783:
        /* <DEDUP_REMOVED lines=9> */
.L_x_786:
[----:B------:R-:W-:Y:S05]  /*15980*/  BSYNC B1 ;  /* 0x0000000000017941 */ /* 0x000fea0003800000 */
.L_x_785:
        /* <DEDUP_REMOVED lines=9> */
.L_x_788:
[----:B------:R-:W-:Y:S05]  /*15a20*/  BSYNC B1 ;  /* 0x0000000000017941 */ /* 0x000fea0003800000 */
.L_x_787:
        /* <DEDUP_REMOVED lines=9> */
.L_x_790:
[----:B------:R-:W-:Y:S05]  /*15ac0*/  BSYNC B1 ;  /* 0x0000000000017941 */ /* 0x000fea0003800000 */
.L_x_789:
        /* <DEDUP_REMOVED lines=9> */
.L_x_792:
[----:B------:R-:W-:Y:S05]  /*15b60*/  BSYNC B1 ;  /* 0x0000000000017941 */ /* 0x000fea0003800000 */
.L_x_791:
[----:B------:R-:W-:Y:S05]  /*15b70*/  @!P0 BRA `(.L_x_793) ;  /* 0x0000007c00708947 */ /* 0x000fea0003800000 */
[----:B-----5:R-:W-:-:S04]  /*15b80*/  IMAD.U32 R137, R137, 0x10000, RZ ;  /* 0x0001000089897824 */ /* 0x020fc800078e00ff */
[----:B------:R-:W-:-:S04]  /*15b90*/  FMUL R0, R137, R16 ;  /* 0x0000001089007220 */ /* 0x000fc80000400000 */
[----:B------:R-:W-:-:S05]  /*15ba0*/  FFMA R0, R119, R2, R0 ;  /* 0x0000000277007223 */ /* 0x000fca0000000000 */
[----:B------:R-:W-:-:S05]  /*15bb0*/  F2FP.BF16.F32.PACK_AB R0, RZ, R0 ;  /* 0x00000000ff00723e */ /* 0x000fca00000010ff */
[----:B------:R0:W-:Y:S01]  /*15bc0*/  STG.E.U16 desc[UR36][R20.64+0x2f2], R0 ;  /* 0x0002f20014007986 */ /* 0x0001e2000c101524 */
[----:B------:R-:W-:Y:S05]  /*15bd0*/  BRA `(.L_x_793) ;  /* 0x0000007c00587947 */ /* 0x000fea0003800000 */
.L_x_30:
[----:B------:R-:W5:Y:S01]  /*15be0*/  LDL.LU R8, [R1+0x18c] ;  /* 0x00018c0001087983 */ /* 0x000f620000300800 */
[----:B------:R-:W-:-:S03]  /*15bf0*/  ULDC.64 UR4, c[0x0][0x5c0] ;  /* 0x0001700000047ab9 */ /* 0x000fc60000000a00 */
[----:B------:R-:W3:Y:S04]  /*15c00*/  LDL.LU R10, [R1+0x1f8] ;  /* 0x0001f800010a7983 */ /* 0x000ee80000300800 */
[----:B------:R-:W3:Y:S04]  /*15c10*/  LDL.LU R11, [R1+0x1fc] ;  /* 0x0001fc00010b7983 */ /* 0x000ee80000300800 */
[----:B------:R-:W3:Y:S04]  /*15c20*/  LDL.LU R12, [R1+0x200] ;  /* 0x00020000010c7983 */ /* 0x000ee80000300800 */
[----:B--2-4-:R-:W2:Y:S04]  /*15c30*/  LDL.LU R235, [R1+0x2a8] ;  /* 0x0002a80001eb7983 */ /* 0x014ea80000300800 */
[----:B------:R-:W4:Y:S04]  /*15c40*/  LDL.LU R234, [R1+0x2ac] ;  /* 0x0002ac0001ea7983 */ /* 0x000f280000300800 */
        /* <DEDUP_REMOVED lines=11> */
[----:B------:R-:W4:Y:S01]  /*15d00*/  LDL.LU R222, [R1+0x2dc] ;  /* 0x0002dc0001de7983 */ /* 0x000f220000300800 */
[----:B------:R-:W-:-:S03]  /*15d10*/  LEA R4, P0, R6, UR4, 0x1 ;  /* 0x0000000406047c11 */ /* 0x000fc6000f8008ff */
[----:B------:R-:W4:Y:S04]  /*15d20*/  LDL.LU R221, [R1+0x2e0] ;  /* 0x0002e00001dd7983 */ /* 0x000f280000300800 */
[----:B------:R-:W4:Y:S04]  /*15d30*/  LDL.LU R220, [R1+0x2e4] ;  /* 0x0002e40001dc7983 */ /* 0x000f280000300800 */
[----:B------:R-:W4:Y:S04]  /*15d40*/  LDL.LU R219, [R1+0x2e8] ;  /* 0x0002e80001db7983 */ /* 0x000f280000300800 */
[----:B------:R-:W4:Y:S01]  /*15d50*/  LDL.LU R218, [R1+0x2ec] ;  /* 0x0002ec0001da7983 */ /* 0x000f220000300800 */
[----:B------:R-:W-:-:S03]  /*15d60*/  LEA.HI.X R5, R6, UR5, R14, 0x1, P0 ;  /* 0x0000000506057c11 */ /* 0x000fc600080f0c0e */
[----:B------:R-:W4:Y:S04]  /*15d70*/  LDL.LU R217, [R1+0x2f0] ;  /* 0x0002f00001d97983 */ /* 0x000f280000300800 */
[----:B------:R-:W4:Y:S04]  /*15d80*/  LDL.LU R216, [R1+0x2f4] ;  /* 0x0002f40001d87983 */ /* 0x000f280000300800 */
[----:B------:R-:W4:Y:S04]  /*15d90*/  LDL.LU R23, [R1+0x2f8] ;  /* 0x0002f80001177983 */ /* 0x000f280000300800 */
[----:B------:R-:W4:Y:S04]  /*15da0*/  LDL.LU R13, [R1+0x2fc] ;  /* 0x0002fc00010d7983 */ /* 0x000f280000300800 */
[----:B------:R-:W5:Y:S04]  /*15db0*/  LDL.LU R6, [R1+0x180] ;  /* 0x0001800001067983 */ /* 0x000f680000300800 */
[----:B------:R-:W3:Y:S01]  /*15dc0*/  LDL.LU R7, [R1+0x188] ;  /* 0x0001880001077983 */ /* 0x000ee20000300800 */
[----:B-----5:R-:W-:-:S05]  /*15dd0*/  FMUL R6, R6, R2 ;  /* 0x0000000206067220 */ /* 0x020fca0000400000 */
[----:B------:R-:W-:-:S05]  /*15de0*/  F2FP.BF16.F32.PACK_AB R6, RZ, R6 ;  /* 0x00000006ff06723e */ /* 0x000fca00000010ff */
[----:B------:R0:W-:Y:S04]  /*15df0*/  @P1 STG.E.U16 desc[UR36][R4.64], R6 ;  /* 0x0000000604001986 */ /* 0x0001e8000c101524 */
[----:B0-----:R-:W5:Y:S01]  /*15e00*/  LDL.LU R6, [R1+0x184] ;  /* 0x0001840001067983 */ /* 0x001f620000300800 */
[----:B------:R-:W-:Y:S01]  /*15e10*/  ISETP.GT.AND P3, PT, R3, 0x1, PT ;  /* 0x000000010300780c */ /* 0x000fe20003f64270 */
[-C--:B---3--:R-:W-:Y:S01]  /*15e20*/  FMUL R7, R7, R2.reuse ;  /* 0x0000000207077220 */ /* 0x088fe20000400000 */
[----:B------:R-:W-:Y:S01]  /*15e30*/  USHF.L.U32 UR5, UR8, 0x4, URZ ;  /* 0x0000000408057899 */ /* 0x000fe2000800063f */
[C---:B------:R-:W-:Y:S01]  /*15e40*/  ISETP.GT.AND P2, PT, R0.reuse, 0x8, P5 ;  /* 0x000000080000780c */ /* 0x040fe20002f44270 */
[----:B------:R-:W-:Y:S01]  /*15e50*/  USHF.L.U64.HI UR4, UR8, 0x4, UR9 ;  /* 0x0000000408047899 */ /* 0x000fe20008010209 */
[----:B------:R-:W-:Y:S01]  /*15e60*/  ISETP.GT.AND P0, PT, R0, RZ, P3 ;  /* 0x000000ff0000720c */ /* 0x000fe20001f04270 */
[----:B------:R-:W-:Y:S01]  /*15e70*/  FMUL R8, R8, R2 ;  /* 0x0000000208087220 */ /* 0x000fe20000400000 */
[----:B------:R-:W-:-:S04]  /*15e80*/  F2FP.BF16.F32.PACK_AB R7, RZ, R7 ;  /* 0x00000007ff07723e */ /* 0x000fc800000010ff */
[----:B------:R-:W-:Y:S02]  /*15e90*/  PRMT R9, R7, 0x7610, R9 ;  /* 0x0000761007097816 */ /* 0x000fe40000000009 */
[----:B------:R-:W-:Y:S01]  /*15ea0*/  F2FP.BF16.F32.PACK_AB R8, RZ, R8 ;  /* 0x00000008ff08723e */ /* 0x000fe200000010ff */
[----:B-----5:R-:W-:-:S05]  /*15eb0*/  FMUL R6, R6, R2 ;  /* 0x0000000206067220 */ /* 0x020fca0000400000 */
[----:B------:R-:W-:-:S05]  /*15ec0*/  F2FP.BF16.F32.PACK_AB R6, RZ, R6 ;  /* 0x00000006ff06723e */ /* 0x000fca00000010ff */
[----:B------:R0:W-:Y:S01]  /*15ed0*/  @P0 STG.E.U16 desc[UR36][R4.64+0x2], R6 ;  /* 0x0000020604000986 */ /* 0x0001e2000c101524 */
[----:B------:R-:W-:Y:S02]  /*15ee0*/  ISETP.GT.AND P0, PT, R0, 0x8, P3 ;  /* 0x000000080000780c */ /* 0x000fe40001f04270 */
[----:B0-----:R-:W-:-:S04]  /*15ef0*/  IADD3 R6, P1, R4, UR5, RZ ;  /* 0x0000000504067c10 */ /* 0x001fc8000ff3e0ff */
[----:B------:R-:W-:-:S05]  /*15f00*/  IADD3.X R7, R5, UR4, RZ, P1, !PT ;  /* 0x0000000405077c10 */ /* 0x000fca0008ffe4ff */
[----:B------:R0:W-:Y:S04]  /*15f10*/  @P2 STG.E.U16 desc[UR36][R6.64], R9 ;  /* 0x0000000906002986 */ /* 0x0001e8000c101524 */
[----:B------:R1:W-:Y:S04]  /*15f20*/  @P0 STG.E.U16 desc[UR36][R6.64+0x2], R8 ;  /* 0x0000020806000986 */ /* 0x0003e8000c101524 */
[----:B0-----:R-:W3:Y:S04]  /*15f30*/  LDL.LU R9, [R1+0x1f4] ;  /* 0x0001f40001097983 */ /* 0x001ee80000300800 */
[----:B-1----:R-:W5:Y:S01]  /*15f40*/  LDL.LU R8, [R1+0x190] ;  /* 0x0001900001087983 */ /* 0x002f620000300800 */
[----:B------:R-:W-:-:S04]  /*15f50*/  ISETP.GT.AND P4, PT, R3, 0x8, PT ;  /* 0x000000080300780c */ /* 0x000fc80003f84270 */
[----:B------:R-:W-:Y:S01]  /*15f60*/  ISETP.GT.AND P0, PT, R0, RZ, P4 ;  /* 0x000000ff0000720c */ /* 0x000fe20002704270 */
[----:B-----5:R-:W-:-:S05]  /*15f70*/  FMUL R8, R8, R2 ;  /* 0x0000000208087220 */ /* 0x020fca0000400000 */
[----:B------:R-:W-:-:S07]  /*15f80*/  F2FP.BF16.F32.PACK_AB R8, RZ, R8 ;  /* 0x00000008ff08723e */ /* 0x000fce00000010ff */
[----:B------:R0:W-:Y:S04]  /*15f90*/  @P0 STG.E.U16 desc[UR36][R4.64+0x10], R8 ;  /* 0x0000100804000986 */ /* 0x0001e8000c101524 */
[----:B0-----:R-:W5:Y:S01]  /*15fa0*/  LDL.LU R8, [R1+0x194] ;  /* 0x0001940001087983 */ /* 0x001f620000300800 */
[----:B------:R-:W-:-:S04]  /*15fb0*/  ISETP.GT.AND P3, PT, R3, 0x9, PT ;  /* 0x000000090300780c */ /* 0x000fc80003f64270 */
[----:B------:R-:W-:Y:S01]  /*15fc0*/  ISETP.GT.AND P0, PT, R0, RZ, P3 ;  /* 0x000000ff0000720c */ /* 0x000fe20001f04270 */
[----:B-----5:R-:W-:-:S05]  /*15fd0*/  FMUL R8, R8, R2 ;  /* 0x0000000208087220 */ /* 0x020fca0000400000 */
[----:B------:R-:W-:-:S07]  /*15fe0*/  F2FP.BF16.F32.PACK_AB R8, RZ, R8 ;  /* 0x00000008ff08723e */ /* 0x000fce00000010ff */
[----:B------:R0:W-:Y:S04]  /*15ff0*/  @P0 STG.E.U16 desc[UR36][R4.64+0x12], R8 ;  /* 0x0000120804000986 */ /* 0x0001e8000c101524 */
[----:B0-----:R-:W5:Y:S01]  /*16000*/  LDL.LU R8, [R1+0x198] ;  /* 0x0001980001087983 */ /* 0x001f620000300800 */
[----:B------:R-:W-:Y:S01]  /*16010*/  ISETP.GT.AND P0, PT, R0, 0x8, P4 ;  /* 0x000000080000780c */ /* 0x000fe20002704270 */
        /* <DEDUP_REMOVED lines=119> */
[C---:B------:R-:W-:Y:S01]  /*16790*/  ISETP.GT.AND P2, PT, R3.reuse, 0x38, PT ;  /* 0x000000380300780c */ /* 0x040fe20003f44270 */
[----:B------:R-:W-:Y:S01]  /*167a0*/  USHF.L.U64.HI UR11, UR8, 0x8, UR9 ;  /* 0x00000008080b7899 */ /* 0x000fe20008010209 */
[----:B------:R-:W-:Y:S01]  /*167b0*/  ISETP.GT.AND P1, PT, R3, 0x39, PT ;  /* 0x000000390300780c */ /* 0x000fe20003f24270 */
[-C--:B------:R-:W-:Y:S01]  /*167c0*/  FMUL R10, R10, R2.reuse ;  /* 0x000000020a0a7220 */ /* 0x080fe20000400000 */
[----:B------:R-:W-:Y:S01]  /*167d0*/  ISETP.GT.AND P0, PT, R0, RZ, P2 ;  /* 0x000000ff0000720c */ /* 0x000fe20001704270 */
[----:B------:R-:W-:-:S03]  /*167e0*/  FMUL R12, R12, R2 ;  /* 0x000000020c0c7220 */ /* 0x000fc60000400000 */
[----:B------:R-:W-:Y:S02]  /*167f0*/  F2FP.BF16.F32.PACK_AB R10, RZ, R10 ;  /* 0x0000000aff0a723e */ /* 0x000fe400000010ff */
[----:B------:R-:W-:Y:S01]  /*16800*/  F2FP.BF16.F32.PACK_AB R12, RZ, R12 ;  /* 0x0000000cff0c723e */ /* 0x000fe200000010ff */
[----:B-----5:R-:W-:-:S05]  /*16810*/  FMUL R8, R8, R2 ;  /* 0x0000000208087220 */ /* 0x020fca0000400000 */
[----:B------:R-:W-:-:S05]  /*16820*/  F2FP.BF16.F32.PACK_AB R8, RZ, R8 ;  /* 0x00000008ff08723e */ /* 0x000fca00000010ff */
[----:B------:R3:W-:Y:S01]  /*16830*/  @P0 STG.E.U16 desc[UR36][R4.64+0x70], R8 ;  /* 0x0000700804000986 */ /* 0x0007e2000c101524 */
[----:B------:R-:W-:Y:S01]  /*16840*/  ISETP.GT.AND P0, PT, R0, RZ, P1 ;  /* 0x000000ff0000720c */ /* 0x000fe20000f04270 */
[----:B---3--:R-:W-:-:S05]  /*16850*/  FMUL R8, R9, R2 ;  /* 0x0000000209087220 */ /* 0x008fca0000400000 */
[----:B------:R-:W-:-:S07]  /*16860*/  F2FP.BF16.F32.PACK_AB R8, RZ, R8 ;  /* 0x00000008ff08723e */ /* 0x000fce00000010ff */
[----:B------:R0:W-:Y:S02]  /*16870*/  @P0 STG.E.U16 desc[UR36][R4.64+0x72], R8 ;  /* 0x0000720804000986 */ /* 0x0001e4000c101524 */
[----:B0-----:R-:W-:-:S05]  /*16880*/  IMAD.U32 R8, RZ, RZ, UR8 ;  /* 0x00000008ff087e24 */ /* 0x001fca000f8e00ff */
[----:B------:R-:W-:-:S04]  /*16890*/  LEA R8, P0, R8, R4, 0x8 ;  /* 0x0000000408087211 */ /* 0x000fc800078040ff */
[----:B------:R-:W-:Y:S02]  /*168a0*/  IADD3.X R9, R5, UR11, RZ, P0, !PT ;  /* 0x0000000b05097c10 */ /* 0x000fe400087fe4ff */
[----:B------:R-:W-:Y:S02]  /*168b0*/  ISETP.GT.AND P0, PT, R0, 0x8, P2 ;  /* 0x000000080000780c */ /* 0x000fe40001704270 */
[----:B------:R-:W-:-:S11]  /*168c0*/  ISETP.GT.AND P2, PT, R3, 0x40, PT ;  /* 0x000000400300780c */ /* 0x000fd60003f44270 */
[----:B------:R0:W-:Y:S01]  /*168d0*/  @P0 STG.E.U16 desc[UR36][R6.64+0x70], R10 ;  /* 0x0000700a06000986 */ /* 0x0001e2000c101524 */
[----:B------:R-:W-:Y:S01]  /*168e0*/  ISETP.GT.AND P0, PT, R0, 0x8, P1 ;  /* 0x000000080000780c */ /* 0x000fe20000f04270 */
[----:B0-----:R-:W-:-:S05]  /*168f0*/  FMUL R10, R11, R2 ;  /* 0x000000020b0a7220 */ /* 0x001fca0000400000 */
[----:B------:R-:W-:-:S07]  /*16900*/  F2FP.BF16.F32.PACK_AB R10, RZ, R10 ;  /* 0x0000000aff0a723e */ /* 0x000fce00000010ff */
[----:B------:R0:W-:Y:S02]  /*16910*/  @P0 STG.E.U16 desc[UR36][R6.64+0x72], R10 ;  /* 0x0000720a06000986 */ /* 0x0001e4000c101524 */
[----:B0-----:R-:W-:-:S04]  /*16920*/  IADD3 R10, P0, R8, UR5, RZ ;  /* 0x00000005080a7c10 */ /* 0x001fc8000ff1e0ff */
[----:B------:R-:W-:Y:S02]  /*16930*/  IADD3.X R11, R9, UR4, RZ, P0, !PT ;  /* 0x00000004090b7c10 */ /* 0x000fe400087fe4ff */
[----:B------:R-:W-:-:S13]  /*16940*/  ISETP.GT.AND P0, PT, R0, RZ, P2 ;  /* 0x000000ff0000720c */ /* 0x000fda0001704270 */
[----:B------:R0:W-:Y:S04]  /*16950*/  @P0 STG.E.U16 desc[UR36][R4.64+0x80], R12 ;  /* 0x0000800c04000986 */ /* 0x0001e8000c101524 */
[----:B0-----:R-:W3:Y:S01]  /*16960*/  LDL.LU R12, [R1+0x204] ;  /* 0x00020400010c7983 */ /* 0x001ee20000300800 */
[----:B------:R-:W-:-:S04]  /*16970*/  ISETP.GT.AND P1, PT, R3, 0x41, PT ;  /* 0x000000410300780c */ /* 0x000fc80003f24270 */
[----:B------:R-:W-:Y:S01]  /*16980*/  ISETP.GT.AND P0, PT, R0, RZ, P1 ;  /* 0x000000ff0000720c */ /* 0x000fe20000f04270 */
[----:B---3--:R-:W-:-:S05]  /*16990*/  FMUL R12, R12, R2 ;  /* 0x000000020c0c7220 */ /* 0x008fca0000400000 */
[----:B------:R-:W-:-:S07]  /*169a0*/  F2FP.BF16.F32.PACK_AB R12, RZ, R12 ;  /* 0x0000000cff0c723e */ /* 0x000fce00000010ff */
[----:B------:R0:W-:Y:S04]  /*169b0*/  @P0 STG.E.U16 desc[UR36][R4.64+0x82], R12 ;  /* 0x0000820c04000986 */ /* 0x0001e8000c101524 */
[----:B0-----:R-:W3:Y:S01]  /*169c0*/  LDL.LU R12, [R1+0x208] ;  /* 0x00020800010c7983 */ /* 0x001ee20000300800 */
[----:B------:R-:W-:Y:S01]  /*169d0*/  ISETP.GT.AND P0, PT, R0, 0x8, P2 ;  /* 0x000000080000780c */ /* 0x000fe20001704270 */
        /* <DEDUP_REMOVED lines=213> */
[C---:B------:R-:W-:Y:S02]  /*17730*/  ISETP.GT.AND P1, PT, R3.reuse, 0x91, PT ;  /* 0x000000910300780c */ /* 0x040fe40003f24270 */
[C---:B------:R-:W-:Y:S02]  /*17740*/  ISETP.GT.AND P4, PT, R3.reuse, 0xa9, PT ;  /* 0x000000a90300780c */ /* 0x040fe40003f84270 */
[----:B------:R-:W-:Y:S02]  /*17750*/  ISETP.GT.AND P0, PT, R0, RZ, P1 ;  /* 0x000000ff0000720c */ /* 0x000fe40000f04270 */
[----:B------:R-:W-:Y:S01]  /*17760*/  ISETP.GT.AND P3, PT, R3, 0xb1, PT ;  /* 0x000000b10300780c */ /* 0x000fe20003f64270 */
[----:B---3--:R-:W-:-:S05]  /*17770*/  FMUL R12, R12, R2 ;  /* 0x000000020c0c7220 */ /* 0x008fca0000400000 */
[----:B------:R-:W-:-:S05]  /*17780*/  F2FP.BF16.F32.PACK_AB R12, RZ, R12 ;  /* 0x0000000cff0c723e */ /* 0x000fca00000010ff */
[----:B------:R2:W-:Y:S01]  /*17790*/  @P0 STG.E.U16 desc[UR36][R4.64+0x122], R12 ;  /* 0x0001220c04000986 */ /* 0x0005e2000c101524 */
[----:B------:R-:W-:Y:S02]  /*177a0*/  ISETP.GT.AND P0, PT, R0, 0x8, P2 ;  /* 0x000000080000780c */ /* 0x000fe40001704270 */
[----:B------:R-:W-:Y:S01]  /*177b0*/  ISETP.GT.AND P2, PT, R3, 0x98, PT ;  /* 0x000000980300780c */ /* 0x000fe20003f44270 */
[----:B--2---:R-:W-:-:S05]  /*177c0*/  FMUL R12, R235, R2 ;  /* 0x00000002eb0c7220 */ /* 0x004fca0000400000 */
[----:B------:R-:W-:-:S05]  /*177d0*/  F2FP.BF16.F32.PACK_AB R12, RZ, R12 ;  /* 0x0000000cff0c723e */ /* 0x000fca00000010ff */
[----:B------:R4:W-:Y:S01]  /*177e0*/  @P0 STG.E.U16 desc[UR36][R6.64+0x120], R12 ;  /* 0x0001200c06000986 */ /* 0x0009e2000c101524 */
[----:B------:R-:W-:Y:S02]  /*177f0*/  ISETP.GT.AND P0, PT, R0, 0x8, P1 ;  /* 0x000000080000780c */ /* 0x000fe40000f04270 */
[----:B------:R-:W-:Y:S01]  /*17800*/  ISETP.GT.AND P1, PT, R3, 0x99, PT ;  /* 0x000000990300780c */ /* 0x000fe20003f24270 */
[----:B----4-:R-:W-:-:S05]  /*17810*/  FMUL R12, R234, R2 ;  /* 0x00000002ea0c7220 */ /* 0x010fca0000400000 */
[----:B------:R-:W-:-:S05]  /*17820*/  F2FP.BF16.F32.PACK_AB R12, RZ, R12 ;  /* 0x0000000cff0c723e */ /* 0x000fca00000010ff */
[----:B------:R0:W-:Y:S01]  /*17830*/  @P0 STG.E.U16 desc[UR36][R6.64+0x122], R12 ;  /* 0x0001220c06000986 */ /* 0x0001e2000c101524 */
[----:B------:R-:W-:Y:S01]  /*17840*/  ISETP.GT.AND P0, PT, R0, RZ, P2 ;  /* 0x000000ff0000720c */ /* 0x000fe20001704270 */
[----:B0-----:R-:W-:-:S05]  /*17850*/  FMUL R12, R233, R2 ;  /* 0x00000002e90c7220 */ /* 0x001fca0000400000 */
[----:B------:R-:W-:-:S07]  /*17860*/  F2FP.BF16.F32.PACK_AB R12, RZ, R12 ;  /* 0x0000000cff0c723e */ /* 0x000fce00000010ff */
[----:B------:R0:W-:Y:S01]  /*17870*/  @P0 STG.E.U16 desc[UR36][R4.64+0x130], R12 ;  /* 0x0001300c04000986 */ /* 0x0001e2000c101524 */
[----:B------:R-:W-:Y:S01]  /*17880*/  ISETP.GT.AND P0, PT, R0, RZ, P1 ;  /* 0x000000ff0000720c */ /* 0x000fe20000f04270 */
[----:B0-----:R-:W-:-:S05]  /*17890*/  FMUL R12, R232, R2 ;  /* 0x00000002e80c7220 */ /* 0x001fca0000400000 */
[----:B------:R-:W-:-:S07]  /*178a0*/  F2FP.BF16.F32.PACK_AB R12, RZ, R12 ;  /* 0x0000000cff0c723e */ /* 0x000fce00000010ff */
[----:B------:R0:W-:Y:S01]  /*178b0*/  @P0 STG.E.U16 desc[UR36][R4.64+0x132], R12 ;  /* 0x0001320c04000986 */ /* 0x0001e2000c101524 */
[----:B------:R-:W-:Y:S02]  /*178c0*/  ISETP.GT.AND P0, PT, R0, 0x8, P2 ;  /* 0x000000080000780c */ /* 0x000fe40001704270 */
[----:B------:R-:W-:Y:S01]  /*178d0*/  ISETP.GT.AND P2, PT, R3, 0xa0, PT ;  /* 0x000000a00300780c */ /* 0x000fe20003f44270 */
[----:B0-----:R-:W-:-:S05]  /*178e0*/  FMUL R12, R231, R2 ;  /* 0x00000002e70c7220 */ /* 0x001fca0000400000 */
[----:B------:R-:W-:-:S05]  /*178f0*/  F2FP.BF16.F32.PACK_AB R12, RZ, R12 ;  /* 0x0000000cff0c723e */ /* 0x000fca00000010ff */
[----:B------:R0:W-:Y:S01]  /*17900*/  @P0 STG.E.U16 desc[UR36][R6.64+0x130], R12 ;  /* 0x0001300c06000986 */ /* 0x0001e2000c101524 */
[----:B------:R-:W-:Y:S02]  /*17910*/  ISETP.GT.AND P0, PT, R0, 0x8, P1 ;  /* 0x000000080000780c */ /* 0x000fe40000f04270 */
[----:B------:R-:W-:Y:S01]  /*17920*/  ISETP.GT.AND P1, PT, R3, 0xa1, PT ;  /* 0x000000a10300780c */ /* 0x000fe20003f24270 */
[----:B0-----:R-:W-:-:S05]  /*17930*/  FMUL R12, R230, R2 ;  /* 0x00000002e60c7220 */ /* 0x001fca0000400000 */
        /* <DEDUP_REMOVED lines=10> */
[----:B------:R-:W-:Y:S01]  /*179e0*/  ISETP.GT.AND P0, PT, R0, 0x8, P2 ;  /* 0x000000080000780c */ /* 0x000fe20001704270 */
        /* <DEDUP_REMOVED lines=21> */
[----:B------:R-:W-:Y:S01]  /*17b40*/  ISETP.GT.AND P0, PT, R0, 0x8, P4 ;  /* 0x000000080000780c */ /* 0x000fe20002704270 */
[----:B0-----:R-:W-:-:S05]  /*17b50*/  FMUL R12, R222, R2 ;  /* 0x00000002de0c7220 */ /* 0x001fca0000400000 */
[----:B------:R-:W-:-:S07]  /*17b60*/  F2FP.BF16.F32.PACK_AB R12, RZ, R12 ;  /* 0x0000000cff0c723e */ /* 0x000fce00000010ff */
        /* <DEDUP_REMOVED lines=13> */
[----:B------:R-:W-:Y:S01]  /*17c40*/  ISETP.GT.AND P0, PT, R0, 0x8, P3 ;  /* 0x000000080000780c */ /* 0x000fe20001f04270 */
[----:B0-----:R-:W-:-:S05]  /*17c50*/  FMUL R12, R218, R2 ;  /* 0x00000002da0c7220 */ /* 0x001fca0000400000 */
[----:B------:R-:W-:-:S07]  /*17c60*/  F2FP.BF16.F32.PACK_AB R12, RZ, R12 ;  /* 0x0000000cff0c723e */ /* 0x000fce00000010ff */
[----:B------:R0:W-:Y:S01]  /*17c70*/  @P0 STG.E.U16 desc[UR36][R6.64+0x162], R12 ;  /* 0x0001620c06000986 */ /* 0x0001e2000c101524 */
[----:B------:R-:W-:-:S04]  /*17c80*/  ISETP.GT.AND P0, PT, R3, 0xb8, PT ;  /* 0x000000b80300780c */ /* 0x000fc80003f04270 */
[----:B------:R-:W-:Y:S01]  /*17c90*/  ISETP.GT.AND P2, PT, R0, RZ, P0 ;  /* 0x000000ff0000720c */ /* 0x000fe20000744270 */
        /* <DEDUP_REMOVED lines=13> */
[----:B0-----:R-:W-:Y:S02]  /*17d70*/  FMUL R12, R13, R2 ;  /* 0x000000020d0c7220 */ /* 0x001fe40000400000 */
[----:B------:R-:W2:Y:S04]  /*17d80*/  LDL.LU R13, [R1+0x118] ;  /* 0x00011800010d7983 */ /* 0x000ea80000300800 */
[----:B------:R-:W3:Y:S04]  /*17d90*/  LDL.LU R235, [R1+0x12c] ;  /* 0x00012c0001eb7983 */ /* 0x000ee80000300800 */
[----:B------:R-:W4:Y:S04]  /*17da0*/  LDL.LU R234, [R1+0x130] ;  /* 0x0001300001ea7983 */ /* 0x000f280000300800 */
[----:B------:R-:W5:Y:S04]  /*17db0*/  LDL.LU R233, [R1+0x134] ;  /* 0x0001340001e97983 */ /* 0x000f680000300800 */
        /* <DEDUP_REMOVED lines=8> */
[----:B------:R-:W5:Y:S01]  /*17e40*/  LDL.LU R224, [R1+0x158] ;  /* 0x0001580001e07983 */ /* 0x000f620000300800 */
[----:B------:R-:W-:-:S03]  /*17e50*/  F2FP.BF16.F32.PACK_AB R12, RZ, R12 ;  /* 0x0000000cff0c723e */ /* 0x000fc600000010ff */
        /* <DEDUP_REMOVED lines=9> */
[----:B------:R0:W-:Y:S04]  /*17ef0*/  @P6 STG.E.U16 desc[UR36][R6.64+0x172], R12 ;  /* 0x0001720c06006986 */ /* 0x0001e8000c101524 */
[----:B0-----:R-:W2:Y:S01]  /*17f00*/  LDL.LU R12, [R1] ;  /* 0x00000000010c7983 */ /* 0x001ea20000300800 */
[----:B------:R-:W-:Y:S01]  /*17f10*/  ISETP.GT.AND P6, PT, R0, 0x80, P5 ;  /* 0x000000800000780c */ /* 0x000fe20002fc4270 */
[----:B--2---:R-:W-:-:S05]  /*17f20*/  FMUL R12, R12, R2 ;  /* 0x000000020c0c7220 */ /* 0x004fca0000400000 */
[----:B------:R-:W-:-:S07]  /*17f30*/  F2FP.BF16.F32.PACK_AB R12, RZ, R12 ;  /* 0x0000000cff0c723e */ /* 0x000fce00000010ff */
[----:B------:R0:W-:Y:S04]  /*17f40*/  @P6 STG.E.U16 desc[UR36][R8.64], R12 ;  /* 0x0000000c08006986 */ /* 0x0001e8000c101524 */
[----:B0-----:R-:W2:Y:S01]  /*17f50*/  LDL.LU R12, [R1+0x4] ;  /* 0x00000400010c7983 */ /* 0x001ea20000300800 */
[----:B------:R-:W-:-:S04]  /*17f60*/  ISETP.GT.AND P6, PT, R3, 0x1, PT ;  /* 0x000000010300780c */ /* 0x000fc80003fc4270 */
[----:B------:R-:W-:Y:S01]  /*17f70*/  ISETP.GT.AND P6, PT, R0, 0x80, P6 ;  /* 0x000000800000780c */ /* 0x000fe200037c4270 */
[----:B--2---:R-:W-:-:S05]  /*17f80*/  FMUL R12, R12, R2 ;  /* 0x000000020c0c7220 */ /* 0x004fca0000400000 */
[----:B------:R-:W-:-:S07]  /*17f90*/  F2FP.BF16.F32.PACK_AB R12, RZ, R12 ;  /* 0x0000000cff0c723e */ /* 0x000fce00000010ff */
[----:B------:R0:W-:Y:S04]  /*17fa0*/  @P6 STG.E.U16 desc[UR36][R8.64+0x2], R12 ;  /* 0x0000020c08006986 */ /* 0x0001e8000c101524 */
[----:B0-----:R-:W2:Y:S01]  /*17fb0*/  LDL.LU R12, [R1+0x8] ;  /* 0x00000800010c7983 */ /* 0x001ea20000300800 */
[----:B------:R-:W-:Y:S02]  /*17fc0*/  ISETP.GT.AND P5, PT, R0, 0x88, P5 ;  /* 0x000000880000780c */ /* 0x000fe40002fa4270 */
[----:B------:R-:W-:Y:S01]  /*17fd0*/  ISETP.GT.AND P6, PT, R3, 0x1, PT ;  /* 0x000000010300780c */ /* 0x000fe20003fc4270 */
[----:B--2---:R-:W-:-:S05]  /*17fe0*/  FMUL R12, R12, R2 ;  /* 0x000000020c0c7220 */ /* 0x004fca0000400000 */
[----:B------:R-:W-:-:S05]  /*17ff0*/  F2FP.BF16.F32.PACK_AB R12, RZ, R12 ;  /* 0x0000000cff0c723e */ /* 0x000fca00000010ff */
[----:B------:R0:W-:Y:S04]  /*18000*/  @P5 STG.E.U16 desc[UR36][R10.64], R12 ;  /* 0x0000000c0a005986 */ /* 0x0001e8000c101524 */
[----:B0-----:R-:W2:Y:S01]  /*18010*/  LDL.LU R12, [R1+0xc] ;  /* 0x00000c00010c7983 */ /* 0x001ea20000300800 */
        /* <DEDUP_REMOVED lines=379> */
[----:B------:R-:W-:Y:S01]  /*197d0*/  ISETP.GT.AND P6, PT, R3, 0x89, PT ;  /* 0x000000890300780c */ /* 0x000fe20003fc4270 */
[----:B------:R-:W-:-:S03]  /*197e0*/  FMUL R13, R13, R2 ;  /* 0x000000020d0d7220 */ /* 0x000fc60000400000 */
[----:B------:R-:W-:Y:S02]  /*197f0*/  ISETP.GT.AND P5, PT, R0, 0x80, P6 ;  /* 0x000000800000780c */ /* 0x000fe400037a4270 */
[----:B------:R-:W-:Y:S01]  /*19800*/  F2FP.BF16.F32.PACK_AB R13, RZ, R13 ;  /* 0x0000000dff0d723e */ /* 0x000fe200000010ff */
[----:B--2---:R-:W-:-:S05]  /*19810*/  FMUL R12, R12, R2 ;  /* 0x000000020c0c7220 */ /* 0x004fca0000400000 */
[----:B------:R-:W-:-:S05]  /*19820*/  F2FP.BF16.F32.PACK_AB R12, RZ, R12 ;  /* 0x0000000cff0c723e */ /* 0x000fca00000010ff */
[----:B------:R0:W-:Y:S01]  /*19830*/  @P5 STG.E.U16 desc[UR36][R8.64+0x112], R12 ;  /* 0x0001120c08005986 */ /* 0x0001e2000c101524 */
[----:B------:R-:W-:-:S04]  /*19840*/  ISETP.GT.AND P5, PT, R3, 0x88, PT ;  /* 0x000000880300780c */ /* 0x000fc80003fa4270 */
[C---:B------:R-:W-:Y:S02]  /*19850*/  ISETP.GT.AND P5, PT, R0.reuse, 0x88, P5 ;  /* 0x000000880000780c */ /* 0x040fe40002fa4270 */
[----:B0-----:R-:W-:Y:S02]  /*19860*/  PRMT R12, R13, 0x7610, R12 ;  /* 0x000076100d0c7816 */ /* 0x001fe4000000000c */
[----:B------:R-:W2:Y:S09]  /*19870*/  LDL.LU R13, [R1+0x11c] ;  /* 0x00011c00010d7983 */ /* 0x000eb20000300800 */
[----:B------:R0:W-:Y:S01]  /*19880*/  @P5 STG.E.U16 desc[UR36][R10.64+0x110], R12 ;  /* 0x0001100c0a005986 */ /* 0x0001e2000c101524 */
[----:B------:R-:W-:Y:S01]  /*19890*/  ISETP.GT.AND P5, PT, R0, 0x88, P6 ;  /* 0x000000880000780c */ /* 0x000fe200037a4270 */
[----:B--2---:R-:W-:-:S05]  /*198a0*/  FMUL R13, R13, R2 ;  /* 0x000000020d0d7220 */ /* 0x004fca0000400000 */
[----:B------:R-:W-:-:S04]  /*198b0*/  F2FP.BF16.F32.PACK_AB R13, RZ, R13 ;  /* 0x0000000dff0d723e */ /* 0x000fc800000010ff */
[----:B0-----:R-:W-:Y:S02]  /*198c0*/  PRMT R12, R13, 0x7610, R12 ;  /* 0x000076100d0c7816 */ /* 0x001fe4000000000c */
[----:B------:R-:W2:Y:S04]  /*198d0*/  LDL.LU R13, [R1+0x120] ;  /* 0x00012000010d7983 */ /* 0x000ea80000300800 */
[----:B------:R0:W-:Y:S04]  /*198e0*/  @P5 STG.E.U16 desc[UR36][R10.64+0x112], R12 ;  /* 0x0001120c0a005986 */ /* 0x0001e8000c101524 */
[----:B0-----:R-:W3:Y:S01]  /*198f0*/  LDL.LU R12, [R1+0x128] ;  /* 0x00012800010c7983 */ /* 0x001ee20000300800 */
[----:B------:R-:W-:Y:S01]  /*19900*/  ISETP.GT.AND P6, PT, R3, 0x90, PT ;  /* 0x000000900300780c */ /* 0x000fe20003fc4270 */
[----:B--2---:R-:W-:-:S05]  /*19910*/  FMUL R13, R13, R2 ;  /* 0x000000020d0d7220 */ /* 0x004fca0000400000 */
[----:B------:R-:W-:-:S04]  /*19920*/  F2FP.BF16.F32.PACK_AB R13, RZ, R13 ;  /* 0x0000000dff0d723e */ /* 0x000fc800000010ff */
[----:B------:R-:W-:Y:S02]  /*19930*/  PRMT R14, R13, 0x7610, R14 ;  /* 0x000076100d0e7816 */ /* 0x000fe4000000000e */
[----:B------:R-:W2:Y:S01]  /*19940*/  LDL.LU R13, [R1+0x124] ;  /* 0x00012400010d7983 */ /* 0x000ea20000300800 */
[----:B------:R-:W-:Y:S01]  /*19950*/  ISETP.GT.AND P5, PT, R0, 0x80, P6 ;  /* 0x000000800000780c */ /* 0x000fe200037a4270 */
[-C--:B------:R-:W-:Y:S01]  /*19960*/  FMUL R120, R120, R2.reuse ;  /* 0x0000000278787220 */ /* 0x080fe20000400000 */
[----:B------:R-:W-:Y:S01]  /*19970*/  ISETP.GT.AND P6, PT, R3, 0x91, PT ;  /* 0x000000910300780c */ /* 0x000fe20003fc4270 */
[-C--:B------:R-:W-:Y:S01]  /*19980*/  FMUL R121, R121, R2.reuse ;  /* 0x0000000279797220 */ /* 0x080fe20000400000 */
[-C--:B---3--:R-:W-:Y:S01]  /*19990*/  FMUL R12, R12, R2.reuse ;  /* 0x000000020c0c7220 */ /* 0x088fe20000400000 */
[-C--:B------:R-:W-:Y:S01]  /*199a0*/  FMUL R122, R122, R2.reuse ;  /* 0x000000027a7a7220 */ /* 0x080fe20000400000 */
[----:B------:R-:W-:Y:S01]  /*199b0*/  FMUL R123, R123, R2 ;  /* 0x000000027b7b7220 */ /* 0x000fe20000400000 */
[----:B------:R-:W-:Y:S01]  /*199c0*/  F2FP.BF16.F32.PACK_AB R120, RZ, R120 ;  /* 0x00000078ff78723e */ /* 0x000fe200000010ff */
[----:B------:R-:W-:Y:S01]  /*199d0*/  FMUL R124, R124, R2 ;  /* 0x000000027c7c7220 */ /* 0x000fe20000400000 */
[----:B------:R-:W-:Y:S01]  /*199e0*/  F2FP.BF16.F32.PACK_AB R12, RZ, R12 ;  /* 0x0000000cff0c723e */ /* 0x000fe200000010ff */
[-C--:B------:R-:W-:Y:S01]  /*199f0*/  FMUL R125, R125, R2.reuse ;  /* 0x000000027d7d7220 */ /* 0x080fe20000400000 */
[----:B------:R-:W-:Y:S01]  /*19a00*/  F2FP.BF16.F32.PACK_AB R121, RZ, R121 ;  /* 0x00000079ff79723e */ /* 0x000fe200000010ff */
[-C--:B------:R-:W-:Y:S01]  /*19a10*/  FMUL R126, R126, R2.reuse ;  /* 0x000000027e7e7220 */ /* 0x080fe20000400000 */
[----:B------:R0:W-:Y:S01]  /*19a20*/  @P5 STG.E.U16 desc[UR36][R8.64+0x120], R14 ;  /* 0x0001200e08005986 */ /* 0x0001e2000c101524 */
[----:B------:R-:W-:Y:S01]  /*19a30*/  ISETP.GT.AND P5, PT, R0, 0x80, P6 ;  /* 0x000000800000780c */ /* 0x000fe200037a4270 */
[-C--:B------:R-:W-:Y:S01]  /*19a40*/  FMUL R127, R127, R2.reuse ;  /* 0x000000027f7f7220 */ /* 0x080fe20000400000 */
[----:B------:R-:W-:Y:S01]  /*19a50*/  PRMT R15, R12, 0x7610, R15 ;  /* 0x000076100c0f7816 */ /* 0x000fe2000000000f */
[----:B------:R-:W-:Y:S01]  /*19a60*/  FMUL R12, R235, R2 ;  /* 0x00000002eb0c7220 */ /* 0x000fe20000400000 */
[----:B------:R-:W-:Y:S01]  /*19a70*/  F2FP.BF16.F32.PACK_AB R122, RZ, R122 ;  /* 0x0000007aff7a723e */ /* 0x000fe200000010ff */
[-C--:B------:R-:W-:Y:S01]  /*19a80*/  FMUL R128, R128, R2.reuse ;  /* 0x0000000280807220 */ /* 0x080fe20000400000 */
[----:B------:R-:W-:Y:S01]  /*19a90*/  F2FP.BF16.F32.PACK_AB R123, RZ, R123 ;  /* 0x0000007bff7b723e */ /* 0x000fe200000010ff */
[----:B------:R-:W-:Y:S01]  /*19aa0*/  FMUL R129, R129, R2 ;  /* 0x0000000281817220 */ /* 0x000fe20000400000 */
[----:B------:R-:W-:Y:S01]  /*19ab0*/  F2FP.BF16.F32.PACK_AB R12, RZ, R12 ;  /* 0x0000000cff0c723e */ /* 0x000fe200000010ff */
[----:B------:R-:W-:Y:S01]  /*19ac0*/  FMUL R130, R130, R2 ;  /* 0x0000000282827220 */ /* 0x000fe20000400000 */
[----:B------:R-:W-:Y:S01]  /*19ad0*/  F2FP.BF16.F32.PACK_AB R124, RZ, R124 ;  /* 0x0000007cff7c723e */ /* 0x000fe200000010ff */
[-C--:B------:R-:W-:Y:S01]  /*19ae0*/  FMUL R131, R131, R2.reuse ;  /* 0x0000000283837220 */ /* 0x080fe20000400000 */
[----:B0-----:R-:W-:Y:S01]  /*19af0*/  PRMT R14, R12, 0x7610, R14 ;  /* 0x000076100c0e7816 */ /* 0x001fe2000000000e */
[-C--:B----4-:R-:W-:Y:S01]  /*19b00*/  FMUL R12, R234, R2.reuse ;  /* 0x00000002ea0c7220 */ /* 0x090fe20000400000 */
[----:B------:R-:W-:Y:S01]  /*19b10*/  F2FP.BF16.F32.PACK_AB R125, RZ, R125 ;  /* 0x0000007dff7d723e */ /* 0x000fe200000010ff */
[----:B------:R-:W-:Y:S01]  /*19b20*/  FMUL R132, R132, R2 ;  /* 0x0000000284847220 */ /* 0x000fe20000400000 */
[----:B------:R-:W-:Y:S01]  /*19b30*/  F2FP.BF16.F32.PACK_AB R126, RZ, R126 ;  /* 0x0000007eff7e723e */ /* 0x000fe200000010ff */
[----:B------:R-:W-:Y:S01]  /*19b40*/  FMUL R133, R133, R2 ;  /* 0x0000000285857220 */ /* 0x000fe20000400000 */
[----:B------:R-:W-:Y:S01]  /*19b50*/  F2FP.BF16.F32.PACK_AB R12, RZ, R12 ;  /* 0x0000000cff0c723e */ /* 0x000fe200000010ff */
[-C--:B------:R-:W-:Y:S01]  /*19b60*/  FMUL R134, R134, R2.reuse ;  /* 0x0000000286867220 */ /* 0x080fe20000400000 */
        /* <DEDUP_REMOVED lines=265> */
[----:B--2---:R-:W-:Y:S01]  /*1ac00*/  FMUL R13, R13, R2 ;  /* 0x000000020d0d7220 */ /* 0x004fe20000400000 */
[----:B------:R-:W-:Y:S01]  /*1ac10*/  F2FP.BF16.F32.PACK_AB R68, RZ, R68 ;  /* 0x00000044ff44723e */ /* 0x000fe200000010ff */
[-C--:B------:R-:W-:Y:S01]  /*1ac20*/  FMUL R75, R75, R2.reuse ;  /* 0x000000024b4b7220 */ /* 0x080fe20000400000 */
[----:B------:R-:W-:Y:S01]  /*1ac30*/  F2FP.BF16.F32.PACK_AB R69, RZ, R69 ;  /* 0x00000045ff45723e */ /* 0x000fe200000010ff */
[-C--:B------:R-:W-:Y:S01]  /*1ac40*/  FMUL R76, R76, R2.reuse ;  /* 0x000000024c4c7220 */ /* 0x080fe20000400000 */
[----:B------:R-:W-:Y:S01]  /*1ac50*/  F2FP.BF16.F32.PACK_AB R13, RZ, R13 ;  /* 0x0000000dff0d723e */ /* 0x000fe200000010ff */
[----:B------:R-:W-:Y:S01]  /*1ac60*/  FMUL R77, R77, R2 ;  /* 0x000000024d4d7220 */ /* 0x000fe20000400000 */
[----:B------:R-:W-:Y:S01]  /*1ac70*/  F2FP.BF16.F32.PACK_AB R70, RZ, R70 ;  /* 0x00000046ff46723e */ /* 0x000fe200000010ff */
[-C--:B------:R-:W-:Y:S01]  /*1ac80*/  FMUL R78, R78, R2.reuse ;  /* 0x000000024e4e7220 */ /* 0x080fe20000400000 */
[----:B------:R-:W-:Y:S01]  /*1ac90*/  F2FP.BF16.F32.PACK_AB R71, RZ, R71 ;  /* 0x00000047ff47723e */ /* 0x000fe200000010ff */
[----:B------:R0:W-:Y:S01]  /*1aca0*/  @P5 STG.E.U16 desc[UR36][R8.64+0x122], R13 ;  /* 0x0001220d08005986 */ /* 0x0001e2000c101524 */
[----:B------:R-:W-:Y:S01]  /*1acb0*/  ISETP.GT.AND P5, PT, R3, 0x90, PT ;  /* 0x000000900300780c */ /* 0x000fe20003fa4270 */
[----:B------:R-:W-:Y:S01]  /*1acc0*/  FMUL R79, R79, R2 ;  /* 0x000000024f4f7220 */ /* 0x000fe20000400000 */
[----:B------:R-:W-:Y:S01]  /*1acd0*/  F2FP.BF16.F32.PACK_AB R72, RZ, R72 ;  /* 0x00000048ff48723e */ /* 0x000fe200000010ff */
[-C--:B------:R-:W-:Y:S01]  /*1ace0*/  FMUL R80, R80, R2.reuse ;  /* 0x0000000250507220 */ /* 0x080fe20000400000 */
[----:B------:R-:W-:Y:S01]  /*1acf0*/  ISETP.GT.AND P5, PT, R0, 0x88, P5 ;  /* 0x000000880000780c */ /* 0x000fe20002fa4270 */
[-C--:B------:R-:W-:Y:S01]  /*1ad00*/  FMUL R81, R81, R2.reuse ;  /* 0x0000000251517220 */ /* 0x080fe20000400000 */
[----:B------:R-:W-:Y:S01]  /*1ad10*/  F2FP.BF16.F32.PACK_AB R73, RZ, R73 ;  /* 0x00000049ff49723e */ /* 0x000fe200000010ff */
[----:B------:R-:W-:Y:S01]  /*1ad20*/  FMUL R82, R82, R2 ;  /* 0x0000000252527220 */ /* 0x000fe20000400000 */
[----:B------:R-:W-:Y:S01]  /*1ad30*/  F2FP.BF16.F32.PACK_AB R74, RZ, R74 ;  /* 0x0000004aff4a723e */ /* 0x000fe200000010ff */
[-C--:B------:R-:W-:Y:S01]  /*1ad40*/  FMUL R83, R83, R2.reuse ;  /* 0x0000000253537220 */ /* 0x080fe20000400000 */
[----:B------:R-:W-:Y:S01]  /*1ad50*/  F2FP.BF16.F32.PACK_AB R75, RZ, R75 ;  /* 0x0000004bff4b723e */ /* 0x000fe200000010ff */
[-C--:B------:R-:W-:Y:S01]  /*1ad60*/  FMUL R84, R84, R2.reuse ;  /* 0x0000000254547220 */ /* 0x080fe20000400000 */
[----:B0-----:R-:W-:Y:S01]  /*1ad70*/  PRMT R13, R12, 0x7610, R13 ;  /* 0x000076100c0d7816 */ /* 0x001fe2000000000d */
[----:B-----5:R-:W-:Y:S01]  /*1ad80*/  FMUL R12, R233, R2 ;  /* 0x00000002e90c7220 */ /* 0x020fe20000400000 */
[----:B------:R-:W-:Y:S01]  /*1ad90*/  F2FP.BF16.F32.PACK_AB R76, RZ, R76 ;  /* 0x0000004cff4c723e */ /* 0x000fe200000010ff */
[-C--:B------:R-:W-:Y:S01]  /*1ada0*/  FMUL R85, R85, R2.reuse ;  /* 0x0000000255557220 */ /* 0x080fe20000400000 */
[----:B------:R-:W-:Y:S01]  /*1adb0*/  F2FP.BF16.F32.PACK_AB R77, RZ, R77 ;  /* 0x0000004dff4d723e */ /* 0x000fe200000010ff */
[----:B------:R0:W-:Y:S01]  /*1adc0*/  @P5 STG.E.U16 desc[UR36][R10.64+0x120], R15 ;  /* 0x0001200f0a005986 */ /* 0x0001e2000c101524 */
[----:B------:R-:W-:Y:S01]  /*1add0*/  ISETP.GT.AND P5, PT, R0, 0x88, P6 ;  /* 0x000000880000780c */ /* 0x000fe200037a4270 */
[-C--:B------:R-:W-:Y:S01]  /*1ade0*/  FMUL R86, R86, R2.reuse ;  /* 0x0000000256567220 */ /* 0x080fe20000400000 */
[----:B------:R-:W-:Y:S01]  /*1adf0*/  ISETP.GT.AND P6, PT, R3, 0x98, PT ;  /* 0x000000980300780c */ /* 0x000fe20003fc4270 */
        /* <DEDUP_REMOVED lines=9> */
[----:B0-----:R-:W-:Y:S01]  /*1ae90*/  PRMT R15, R12, 0x7610, R15 ;  /* 0x000076100c0f7816 */ /* 0x001fe2000000000f */
[----:B------:R0:W-:Y:S01]  /*1aea0*/  @P5 STG.E.U16 desc[UR36][R10.64+0x122], R14 ;  /* 0x0001220e0a005986 */ /* 0x0001e2000c101524 */
[----:B------:R-:W-:Y:S01]  /*1aeb0*/  ISETP.GT.AND P5, PT, R0, 0x80, P6 ;  /* 0x000000800000780c */ /* 0x000fe200037a4270 */
[-C--:B------:R-:W-:Y:S01]  /*1aec0*/  FMUL R12, R232, R2.reuse ;  /* 0x00000002e80c7220 */ /* 0x080fe20000400000 */
[----:B------:R-:W-:Y:S01]  /*1aed0*/  ISETP.GT.AND P6, PT, R3, 0x99, PT ;  /* 0x000000990300780c */ /* 0x000fe20003fc4270 */
[-C--:B------:R-:W-:Y:S01]  /*1aee0*/  FMUL R92, R92, R2.reuse ;  /* 0x000000025c5c7220 */ /* 0x080fe20000400000 */
[----:B------:R-:W-:Y:S01]  /*1aef0*/  F2FP.BF16.F32.PACK_AB R81, RZ, R81 ;  /* 0x00000051ff51723e */ /* 0x000fe200000010ff */
[----:B------:R-:W-:Y:S01]  /*1af00*/  FMUL R93, R93, R2 ;  /* 0x000000025d5d7220 */ /* 0x000fe20000400000 */
[----:B------:R-:W-:Y:S01]  /*1af10*/  F2FP.BF16.F32.PACK_AB R12, RZ, R12 ;  /* 0x0000000cff0c723e */ /* 0x000fe200000010ff */
[----:B------:R-:W-:Y:S01]  /*1af20*/  FMUL R94, R94, R2 ;  /* 0x000000025e5e7220 */ /* 0x000fe20000400000 */
[----:B------:R-:W-:Y:S01]  /*1af30*/  F2FP.BF16.F32.PACK_AB R82, RZ, R82 ;  /* 0x00000052ff52723e */ /* 0x000fe200000010ff */
[-C--:B------:R-:W-:Y:S01]  /*1af40*/  FMUL R95, R95, R2.reuse ;  /* 0x000000025f5f7220 */ /* 0x080fe20000400000 */
[----:B------:R-:W-:Y:S01]  /*1af50*/  F2FP.BF16.F32.PACK_AB R83, RZ, R83 ;  /* 0x00000053ff53723e */ /* 0x000fe200000010ff */
[-C--:B------:R-:W-:Y:S01]  /*1af60*/  FMUL R96, R96, R2.reuse ;  /* 0x0000000260607220 */ /* 0x080fe20000400000 */
[----:B0-----:R-:W-:Y:S01]  /*1af70*/  PRMT R14, R12, 0x7610, R14 ;  /* 0x000076100c0e7816 */ /* 0x001fe2000000000e */
[----:B------:R0:W-:Y:S01]  /*1af80*/  @P5 STG.E.U16 desc[UR36][R8.64+0x130], R13 ;  /* 0x0001300d08005986 */ /* 0x0001e2000c101524 */
[----:B------:R-:W-:Y:S01]  /*1af90*/  ISETP.GT.AND P5, PT, R0, 0x80, P6 ;  /* 0x000000800000780c */ /* 0x000fe200037a4270 */
        /* <DEDUP_REMOVED lines=13> */
[----:B------:R-:W-:Y:S01]  /*1b070*/  ISETP.GT.AND P5, PT, R3, 0x98, PT ;  /* 0x000000980300780c */ /* 0x000fe20003fa4270 */
[----:B------:R-:W-:Y:S01]  /*1b080*/  FMUL R12, R230, R2 ;  /* 0x00000002e60c7220 */ /* 0x000fe20000400000 */
[----:B------:R-:W-:Y:S01]  /*1b090*/  F2FP.BF16.F32.PACK_AB R88, RZ, R88 ;  /* 0x00000058ff58723e */ /* 0x000fe200000010ff */
[-C--:B------:R-:W-:Y:S01]  /*1b0a0*/  FMUL R102, R102, R2.reuse ;  /* 0x0000000266667220 */ /* 0x080fe20000400000 */
[----:B------:R-:W-:Y:S01]  /*1b0b0*/  ISETP.GT.AND P5, PT, R0, 0x88, P5 ;  /* 0x000000880000780c */ /* 0x000fe20002fa4270 */
        /* <DEDUP_REMOVED lines=8> */
[-C--:B------:R-:W-:Y:S01]  /*1b140*/  FMUL R12, R229, R2.reuse ;  /* 0x00000002e50c7220 */ /* 0x080fe20000400000 */
[----:B------:R-:W-:Y:S01]  /*1b150*/  F2FP.BF16.F32.PACK_AB R91, RZ, R91 ;  /* 0x0000005bff5b723e */ /* 0x000fe200000010ff */
[----:B------:R-:W-:Y:S01]  /*1b160*/  FMUL R107, R107, R2 ;  /* 0x000000026b6b7220 */ /* 0x000fe20000400000 */
[----:B------:R-:W-:Y:S01]  /*1b170*/  F2FP.BF16.F32.PACK_AB R92, RZ, R92 ;  /* 0x0000005cff5c723e */ /* 0x000fe200000010ff */
[----:B------:R0:W-:Y:S01]  /*1b180*/  @P5 STG.E.U16 desc[UR36][R10.64+0x130], R14 ;  /* 0x0001300e0a005986 */ /* 0x0001e2000c101524 */
[----:B------:R-:W-:Y:S01]  /*1b190*/  ISETP.GT.AND P5, PT, R0, 0x88, P6 ;  /* 0x000000880000780c */ /* 0x000fe200037a4270 */
[-C--:B------:R-:W-:Y:S01]  /*1b1a0*/  FMUL R108, R108, R2.reuse ;  /* 0x000000026c6c7220 */ /* 0x080fe20000400000 */
[----:B------:R-:W-:Y:S01]  /*1b1b0*/  ISETP.GT.AND P6, PT, R3, 0xa0, PT ;  /* 0x000000a00300780c */ /* 0x000fe20003fc4270 */
        /* <DEDUP_REMOVED lines=27> */
[----:B------:R-:W-:Y:S01]  /*1b370*/  F2FP.BF16.F32.PACK_AB R99, RZ, R99 ;  /* 0x00000063ff63723e */ /* 0x000fe200000010ff */
[----:B------:R-:W-:Y:S01]  /*1b380*/  FMUL R119, R119, R2 ;  /* 0x0000000277777220 */ /* 0x000fe20000400000 */
[----:B------:R-:W-:-:S02]  /*1b390*/  F2FP.BF16.F32.PACK_AB R100, RZ, R100 ;  /* 0x00000064ff64723e */ /* 0x000fc400000010ff */
[----:B------:R-:W-:Y:S02]  /*1b3a0*/  F2FP.BF16.F32.PACK_AB R12, RZ, R12 ;  /* 0x0000000cff0c723e */ /* 0x000fe400000010ff */
[----:B------:R-:W-:Y:S02]  /*1b3b0*/  F2FP.BF16.F32.PACK_AB R101, RZ, R101 ;  /* 0x00000065ff65723e */ /* 0x000fe400000010ff */
[----:B------:R-:W-:Y:S02]  /*1b3c0*/  F2FP.BF16.F32.PACK_AB R102, RZ, R102 ;  /* 0x00000066ff66723e */ /* 0x000fe400000010ff */
[----:B0-----:R-:W-:Y:S01]  /*1b3d0*/  PRMT R15, R12, 0x7610, R15 ;  /* 0x000076100c0f7816 */ /* 0x001fe2000000000f */
[----:B------:R0:W-:Y:S01]  /*1b3e0*/  @P5 STG.E.U16 desc[UR36][R8.64+0x142], R14 ;  /* 0x0001420e08005986 */ /* 0x0001e2000c101524 */
[----:B------:R-:W-:Y:S01]  /*1b3f0*/  ISETP.GT.AND P5, PT, R3, 0xa0, PT ;  /* 0x000000a00300780c */ /* 0x000fe20003fa4270 */
[----:B------:R-:W-:Y:S01]  /*1b400*/  FMUL R12, R226, R2 ;  /* 0x00000002e20c7220 */ /* 0x000fe20000400000 */
[----:B------:R-:W-:-:S02]  /*1b410*/  F2FP.BF16.F32.PACK_AB R103, RZ, R103 ;  /* 0x00000067ff67723e */ /* 0x000fc400000010ff */
[----:B------:R-:W-:Y:S02]  /*1b420*/  ISETP.GT.AND P5, PT, R0, 0x88, P5 ;  /* 0x000000880000780c */ /* 0x000fe40002fa4270 */
[----:B------:R-:W-:Y:S02]  /*1b430*/  F2FP.BF16.F32.PACK_AB R12, RZ, R12 ;  /* 0x0000000cff0c723e */ /* 0x000fe400000010ff */
[----:B------:R-:W-:Y:S02]  /*1b440*/  F2FP.BF16.F32.PACK_AB R104, RZ, R104 ;  /* 0x00000068ff68723e */ /* 0x000fe400000010ff */
[----:B------:R-:W-:Y:S02]  /*1b450*/  F2FP.BF16.F32.PACK_AB R105, RZ, R105 ;  /* 0x00000069ff69723e */ /* 0x000fe400000010ff */
[----:B0-----:R-:W-:Y:S01]  /*1b460*/  PRMT R14, R12, 0x7610, R14 ;  /* 0x000076100c0e7816 */ /* 0x001fe2000000000e */
[----:B------:R-:W-:Y:S01]  /*1b470*/  FMUL R12, R225, R2 ;  /* 0x00000002e10c7220 */ /* 0x000fe20000400000 */
[----:B------:R-:W-:-:S02]  /*1b480*/  F2FP.BF16.F32.PACK_AB R106, RZ, R106 ;  /* 0x0000006aff6a723e */ /* 0x000fc400000010ff */
[----:B------:R-:W-:Y:S01]  /*1b490*/  F2FP.BF16.F32.PACK_AB R107, RZ, R107 ;  /* 0x0000006bff6b723e */ /* 0x000fe200000010ff */
[----:B------:R0:W-:Y:S01]  /*1b4a0*/  @P5 STG.E.U16 desc[UR36][R10.64+0x140], R13 ;  /* 0x0001400d0a005986 */ /* 0x0001e2000c101524 */
[----:B------:R-:W-:Y:S02]  /*1b4b0*/  ISETP.GT.AND P5, PT, R0, 0x88, P6 ;  /* 0x000000880000780c */ /* 0x000fe400037a4270 */
[----:B------:R-:W-:Y:S02]  /*1b4c0*/  ISETP.GT.AND P6, PT, R3, 0xa8, PT ;  /* 0x000000a80300780c */ /* 0x000fe40003fc4270 */
[----:B------:R-:W-:Y:S02]  /*1b4d0*/  F2FP.BF16.F32.PACK_AB R12, RZ, R12 ;  /* 0x0000000cff0c723e */ /* 0x000fe400000010ff */
[----:B------:R-:W-:Y:S02]  /*1b4e0*/  F2FP.BF16.F32.PACK_AB R108, RZ, R108 ;  /* 0x0000006cff6c723e */ /* 0x000fe400000010ff */
[----:B------:R-:W-:Y:S01]  /*1b4f0*/  PRMT R18, R12, 0x7610, R18 ;  /* 0x000076100c127816 */ /* 0x000fe20000000012 */
[-C--:B------:R-:W-:Y:S01]  /*1b500*/  FMUL R12, R224, R2.reuse ;  /* 0x00000002e00c7220 */ /* 0x080fe20000400000 */
[----:B------:R-:W-:Y:S01]  /*1b510*/  F2FP.BF16.F32.PACK_AB R109, RZ, R109 ;  /* 0x0000006dff6d723e */ /* 0x000fe200000010ff */
[----:B0-----:R-:W-:Y:S01]  /*1b520*/  FMUL R13, R223, R2 ;  /* 0x00000002df0d7220 */ /* 0x001fe20000400000 */
[----:B------:R-:W-:Y:S01]  /*1b530*/  F2FP.BF16.F32.PACK_AB R110, RZ, R110 ;  /* 0x0000006eff6e723e */ /* 0x000fe200000010ff */
[----:B------:R0:W-:Y:S01]  /*1b540*/  @P5 STG.E.U16 desc[UR36][R10.64+0x142], R15 ;  /* 0x0001420f0a005986 */ /* 0x0001e2000c101524 */
[----:B------:R-:W-:-:S02]  /*1b550*/  ISETP.GT.AND P5, PT, R0, 0x80, P6 ;  /* 0x000000800000780c */ /* 0x000fc400037a4270 */
[----:B------:R-:W-:Y:S02]  /*1b560*/  F2FP.BF16.F32.PACK_AB R12, RZ, R12 ;  /* 0x0000000cff0c723e */ /* 0x000fe400000010ff */
[----:B------:R-:W-:Y:S02]  /*1b570*/  F2FP.BF16.F32.PACK_AB R13, RZ, R13 ;  /* 0x0000000dff0d723e */ /* 0x000fe400000010ff */
[----:B------:R-:W-:Y:S01]  /*1b580*/  PRMT R20, R12, 0x7610, R20 ;  /* 0x000076100c147816 */ /* 0x000fe20000000014 */
[-C--:B------:R-:W-:Y:S01]  /*1b590*/  FMUL R12, R222, R2.reuse ;  /* 0x00000002de0c7220 */ /* 0x080fe20000400000 */
[----:B------:R-:W-:Y:S01]  /*1b5a0*/  PRMT R21, R13, 0x7610, R21 ;  /* 0x000076100d157816 */ /* 0x000fe20000000015 */
[----:B------:R-:W-:Y:S01]  /*1b5b0*/  FMUL R13, R221, R2 ;  /* 0x00000002dd0d7220 */ /* 0x000fe20000400000 */
[----:B------:R-:W-:Y:S02]  /*1b5c0*/  F2FP.BF16.F32.PACK_AB R111, RZ, R111 ;  /* 0x0000006fff6f723e */ /* 0x000fe400000010ff */
[----:B0-----:R-:W-:Y:S01]  /*1b5d0*/  F2FP.BF16.F32.PACK_AB R15, RZ, R12 ;  /* 0x0000000cff0f723e */ /* 0x001fe200000010ff */
[----:B------:R0:W-:Y:S01]  /*1b5e0*/  @P5 STG.E.U16 desc[UR36][R8.64+0x150], R14 ;  /* 0x0001500e08005986 */ /* 0x0001e2000c101524 */
[C---:B------:R-:W-:Y:S01]  /*1b5f0*/  ISETP.GT.AND P5, PT, R0.reuse, 0x80, P4 ;  /* 0x000000800000780c */ /* 0x040fe200027a4270 */
[----:B------:R-:W-:Y:S01]  /*1b600*/  FMUL R12, R219, R2 ;  /* 0x00000002db0c7220 */ /* 0x000fe20000400000 */
[----:B------:R-:W-:-:S02]  /*1b610*/  ISETP.GT.AND P4, PT, R0, 0x88, P4 ;  /* 0x000000880000780c */ /* 0x000fc40002784270 */
[----:B------:R-:W-:Y:S02]  /*1b620*/  F2FP.BF16.F32.PACK_AB R112, RZ, R112 ;  /* 0x00000070ff70723e */ /* 0x000fe400000010ff */
[----:B------:R-:W-:Y:S02]  /*1b630*/  F2FP.BF16.F32.PACK_AB R12, RZ, R12 ;  /* 0x0000000cff0c723e */ /* 0x000fe400000010ff */
[----:B------:R-:W-:Y:S02]  /*1b640*/  F2FP.BF16.F32.PACK_AB R113, RZ, R113 ;  /* 0x00000071ff71723e */ /* 0x000fe400000010ff */
[----:B------:R-:W-:Y:S01]  /*1b650*/  F2FP.BF16.F32.PACK_AB R114, RZ, R114 ;  /* 0x00000072ff72723e */ /* 0x000fe200000010ff */
[----:B0-----:R-:W-:Y:S01]  /*1b660*/  FMUL R14, R220, R2 ;  /* 0x00000002dc0e7220 */ /* 0x001fe20000400000 */
[----:B------:R-:W-:Y:S01]  /*1b670*/  F2FP.BF16.F32.PACK_AB R115, RZ, R115 ;  /* 0x00000073ff73723e */ /* 0x000fe200000010ff */
[----:B------:R0:W-:Y:S01]  /*1b680*/  @P5 STG.E.U16 desc[UR36][R8.64+0x152], R18 ;  /* 0x0001521208005986 */ /* 0x0001e2000c101524 */
[----:B------:R-:W-:-:S02]  /*1b690*/  ISETP.GT.AND P5, PT, R0, 0x88, P6 ;  /* 0x000000880000780c */ /* 0x000fc400037a4270 */
[----:B------:R-:W-:Y:S01]  /*1b6a0*/  F2FP.BF16.F32.PACK_AB R19, RZ, R14 ;  /* 0x0000000eff13723e */ /* 0x000fe200000010ff */
[----:B------:R-:W-:Y:S01]  /*1b6b0*/  FMUL R14, R217, R2 ;  /* 0x00000002d90e7220 */ /* 0x000fe20000400000 */
[----:B------:R-:W-:Y:S02]  /*1b6c0*/  ISETP.GT.AND P6, PT, R3, 0xc1, PT ;  /* 0x000000c10300780c */ /* 0x000fe40003fc4270 */
[----:B------:R-:W-:Y:S02]  /*1b6d0*/  F2FP.BF16.F32.PACK_AB R116, RZ, R116 ;  /* 0x00000074ff74723e */ /* 0x000fe400000010ff */
[----:B------:R-:W-:Y:S02]  /*1b6e0*/  F2FP.BF16.F32.PACK_AB R14, RZ, R14 ;  /* 0x0000000eff0e723e */ /* 0x000fe400000010ff */
[----:B------:R-:W-:Y:S02]  /*1b6f0*/  F2FP.BF16.F32.PACK_AB R117, RZ, R117 ;  /* 0x00000075ff75723e */ /* 0x000fe400000010ff */
[----:B0-----:R-:W-:Y:S01]  /*1b700*/  F2FP.BF16.F32.PACK_AB R18, RZ, R13 ;  /* 0x0000000dff12723e */ /* 0x001fe200000010ff */
[----:B------:R0:W-:Y:S01]  /*1b710*/  @P5 STG.E.U16 desc[UR36][R10.64+0x150], R20 ;  /* 0x000150140a005986 */ /* 0x0001e2000c101524 */
[----:B------:R-:W-:Y:S01]  /*1b720*/  ISETP.GT.AND P5, PT, R0, 0x80, P1 ;  /* 0x000000800000780c */ /* 0x000fe20000fa4270 */
[----:B------:R-:W-:Y:S01]  /*1b730*/  FMUL R13, R218, R2 ;  /* 0x00000002da0d7220 */ /* 0x000fe20000400000 */
[C---:B------:R-:W-:Y:S01]  /*1b740*/  ISETP.GT.AND P1, PT, R0.reuse, 0x88, P1 ;  /* 0x000000880000780c */ /* 0x040fe20000f24270 */
[----:B------:R1:W-:Y:S01]  /*1b750*/  @P4 STG.E.U16 desc[UR36][R10.64+0x152], R21 ;  /* 0x000152150a004986 */ /* 0x0003e2000c101524 */
[----:B------:R-:W-:-:S02]  /*1b760*/  ISETP.GT.AND P4, PT, R0, 0x80, P3 ;  /* 0x000000800000780c */ /* 0x000fc40001f84270 */
[----:B------:R-:W-:Y:S02]  /*1b770*/  ISETP.GT.AND P3, PT, R0, 0x88, P3 ;  /* 0x000000880000780c */ /* 0x000fe40001f64270 */
[----:B------:R-:W-:Y:S02]  /*1b780*/  F2FP.BF16.F32.PACK_AB R13, RZ, R13 ;  /* 0x0000000dff0d723e */ /* 0x000fe400000010ff */
[----:B------:R-:W-:Y:S02]  /*1b790*/  F2FP.BF16.F32.PACK_AB R118, RZ, R118 ;  /* 0x00000076ff76723e */ /* 0x000fe400000010ff */
[----:B0-----:R-:W-:Y:S01]  /*1b7a0*/  PRMT R20, R15, 0x7610, R20 ;  /* 0x000076100f147816 */ /* 0x001fe20000000014 */
[-C--:B------:R-:W-:Y:S01]  /*1b7b0*/  FMUL R15, R216, R2.reuse ;  /* 0x00000002d80f7220 */ /* 0x080fe20000400000 */
[----:B------:R-:W-:Y:S02]  /*1b7c0*/  F2FP.BF16.F32.PACK_AB R119, RZ, R119 ;  /* 0x00000077ff77723e */ /* 0x000fe400000010ff */
[----:B-1----:R-:W-:Y:S01]  /*1b7d0*/  PRMT R21, R18, 0x7610, R21 ;  /* 0x0000761012157816 */ /* 0x002fe20000000015 */
[----:B------:R-:W-:Y:S01]  /*1b7e0*/  @P5 STG.E.U16 desc[UR36][R8.64+0x160], R20 ;  /* 0x0001601408005986 */ /* 0x000fe2000c101524 */
[----:B------:R-:W-:Y:S01]  /*1b7f0*/  FMUL R18, R23, R2 ;  /* 0x0000000217127220 */ /* 0x000fe20000400000 */
[----:B------:R-:W-:-:S02]  /*1b800*/  F2FP.BF16.F32.PACK_AB R15, RZ, R15 ;  /* 0x0000000fff0f723e */ /* 0x000fc400000010ff */
[----:B------:R-:W-:Y:S01]  /*1b810*/  @P4 STG.E.U16 desc[UR36][R8.64+0x162], R21 ;  /* 0x0001621508004986 */ /* 0x000fe2000c101524 */
[C---:B------:R-:W-:Y:S02]  /*1b820*/  ISETP.GT.AND P4, PT, R0.reuse, 0x80, P0 ;  /* 0x000000800000780c */ /* 0x040fe40000784270 */
[C---:B------:R-:W-:Y:S01]  /*1b830*/  ISETP.GT.AND P0, PT, R0.reuse, 0x88, P0 ;  /* 0x000000880000780c */ /* 0x040fe20000704270 */
[----:B------:R-:W-:Y:S01]  /*1b840*/  @P1 STG.E.U16 desc[UR36][R10.64+0x160], R19 ;  /* 0x000160130a001986 */ /* 0x000fe2000c101524 */
[C---:B------:R-:W-:Y:S02]  /*1b850*/  ISETP.GT.AND P1, PT, R0.reuse, 0x80, P2 ;  /* 0x000000800000780c */ /* 0x040fe40001724270 */
[----:B------:R-:W-:Y:S01]  /*1b860*/  ISETP.GT.AND P2, PT, R0, 0x88, P2 ;  /* 0x000000880000780c */ /* 0x000fe20001744270 */
[----:B------:R-:W-:Y:S01]  /*1b870*/  @P3 STG.E.U16 desc[UR36][R10.64+0x162], R12 ;  /* 0x0001620c0a003986 */ /* 0x000fe2000c101524 */
[----:B------:R-:W-:Y:S02]  /*1b880*/  F2FP.BF16.F32.PACK_AB R18, RZ, R18 ;  /* 0x00000012ff12723e */ /* 0x000fe400000010ff */
[----:B------:R-:W-:-:S02]  /*1b890*/  ISETP.GT.AND P5, PT, R3, 0xc0, PT ;  /* 0x000000c00300780c */ /* 0x000fc40003fa4270 */
[----:B------:R-:W-:Y:S01]  /*1b8a0*/  ISETP.GT.AND P3, PT, R0, RZ, P6 ;  /* 0x000000ff0000720c */ /* 0x000fe20003764270 */
[----:B------:R-:W-:Y:S01]  /*1b8b0*/  @P4 STG.E.U16 desc[UR36][R8.64+0x170], R13 ;  /* 0x0001700d08004986 */ /* 0x000fe2000c101524 */
[----:B------:R-:W-:-:S03]  /*1b8c0*/  ISETP.GT.AND P4, PT, R3, 0xc9, PT ;  /* 0x000000c90300780c */ /* 0x000fc60003f84270 */
[----:B------:R-:W-:Y:S01]  /*1b8d0*/  @P1 STG.E.U16 desc[UR36][R8.64+0x172], R14 ;  /* 0x0001720e08001986 */ /* 0x000fe2000c101524 */
[----:B------:R-:W-:-:S03]  /*1b8e0*/  ISETP.GT.AND P1, PT, R0, RZ, P5 ;  /* 0x000000ff0000720c */ /* 0x000fc60002f24270 */
[----:B------:R-:W-:Y:S01]  /*1b8f0*/  @P0 STG.E.U16 desc[UR36][R10.64+0x170], R15 ;  /* 0x0001700f0a000986 */ /* 0x000fe2000c101524 */
[----:B------:R-:W-:-:S03]  /*1b900*/  ISETP.GT.AND P0, PT, R0, 0x8, P6 ;  /* 0x000000080000780c */ /* 0x000fc60003704270 */
[----:B------:R0:W-:Y:S01]  /*1b910*/  @P2 STG.E.U16 desc[UR36][R10.64+0x172], R18 ;  /* 0x000172120a002986 */ /* 0x0001e2000c101524 */
[----:B------:R-:W-:Y:S02]  /*1b920*/  ISETP.GT.AND P2, PT, R0, 0x8, P5 ;  /* 0x000000080000780c */ /* 0x000fe40002f44270 */
[----:B------:R-:W-:-:S03]  /*1b930*/  ISETP.GT.AND P5, PT, R3, 0xc8, PT ;  /* 0x000000c80300780c */ /* 0x000fc60003fa4270 */
[----:B------:R-:W-:Y:S01]  /*1b940*/  @P1 STG.E.U16 desc[UR36][R4.64+0x180], R120 ;  /* 0x0001807804001986 */ /* 0x000fe2000c101524 */
[----:B------:R-:W-:-:S03]  /*1b950*/  ISETP.GT.AND P1, PT, R0, RZ, P5 ;  /* 0x000000ff0000720c */ /* 0x000fc60002f24270 */
[----:B------:R-:W-:Y:S01]  /*1b960*/  @P3 STG.E.U16 desc[UR36][R4.64+0x182], R121 ;  /* 0x0001827904003986 */ /* 0x000fe2000c101524 */
[----:B------:R-:W-:-:S03]  /*1b970*/  ISETP.GT.AND P3, PT, R3, 0xd0, PT ;  /* 0x000000d00300780c */ /* 0x000fc60003f64270 */
[----:B------:R-:W-:Y:S01]  /*1b980*/  @P2 STG.E.U16 desc[UR36][R6.64+0x180], R122 ;  /* 0x0001807a06002986 */ /* 0x000fe2000c101524 */
[----:B------:R-:W-:-:S03]  /*1b990*/  ISETP.GT.AND P2, PT, R3, 0xd1, PT ;  /* 0x000000d10300780c */ /* 0x000fc60003f44270 */
[----:B------:R-:W-:Y:S01]  /*1b9a0*/  @P0 STG.E.U16 desc[UR36][R6.64+0x182], R123 ;  /* 0x0001827b06000986 */ /* 0x000fe2000c101524 */
[----:B------:R-:W-:-:S03]  /*1b9b0*/  ISETP.GT.AND P0, PT, R0, RZ, P4 ;  /* 0x000000ff0000720c */ /* 0x000fc60002704270 */
[----:B------:R-:W-:Y:S01]  /*1b9c0*/  @P1 STG.E.U16 desc[UR36][R4.64+0x190], R124 ;  /* 0x0001907c04001986 */ /* 0x000fe2000c101524 */
[----:B------:R-:W-:Y:S02]  /*1b9d0*/  ISETP.GT.AND P1, PT, R0, 0x8, P5 ;  /* 0x000000080000780c */ /* 0x000fe40002f24270 */
[----:B------:R-:W-:-:S07]  /*1b9e0*/  ISETP.GT.AND P5, PT, R3, 0x168, PT ;  /* 0x000001680300780c */ /* 0x000fce0003fa4270 */
[----:B------:R-:W-:Y:S01]  /*1b9f0*/  @P0 STG.E.U16 desc[UR36][R4.64+0x192], R125 ;  /* 0x0001927d04000986 */ /* 0x000fe2000c101524 */
[----:B------:R-:W-:Y:S02]  /*1ba00*/  ISETP.GT.AND P0, PT, R0, 0x8, P4 ;  /* 0x000000080000780c */ /* 0x000fe40002704270 */
[C---:B------:R-:W-:Y:S01]  /*1ba10*/  ISETP.GT.AND P4, PT, R3.reuse, 0x169, PT ;  /* 0x000001690300780c */ /* 0x040fe20003f84270 */
[----:B------:R-:W-:Y:S01]  /*1ba20*/  @P1 STG.E.U16 desc[UR36][R6.64+0x190], R126 ;  /* 0x0001907e06001986 */ /* 0x000fe2000c101524 */
[----:B------:R-:W-:-:S09]  /*1ba30*/  ISETP.GT.AND P1, PT, R3, 0xd9, PT ;  /* 0x000000d90300780c */ /* 0x000fd20003f24270 */
[----:B------:R-:W-:Y:S01]  /*1ba40*/  @P0 STG.E.U16 desc[UR36][R6.64+0x192], R127 ;  /* 0x0001927f06000986 */ /* 0x000fe2000c101524 */
[----:B------:R-:W-:-:S13]  /*1ba50*/  ISETP.GT.AND P0, PT, R0, RZ, P3 ;  /* 0x000000ff0000720c */ /* 0x000fda0001f04270 */
[----:B------:R-:W-:Y:S01]  /*1ba60*/  @P0 STG.E.U16 desc[UR36][R4.64+0x1a0], R128 ;  /* 0x0001a08004000986 */ /* 0x000fe2000c101524 */
[----:B0-----:R-:W-:-:S04]  /*1ba70*/  IADD3 R10, P0, R8, UR5, RZ ;  /* 0x00000005080a7c10 */ /* 0x001fc8000ff1e0ff */
[----:B------:R-:W-:Y:S02]  /*1ba80*/  IADD3.X R11, R9, UR4, RZ, P0, !PT ;  /* 0x00000004090b7c10 */ /* 0x000fe400087fe4ff */
[----:B------:R-:W-:-:S13]  /*1ba90*/  ISETP.GT.AND P0, PT, R0, RZ, P2 ;  /* 0x000000ff0000720c */ /* 0x000fda0001704270 */
[----:B------:R-:W-:Y:S01]  /*1baa0*/  @P0 STG.E.U16 desc[UR36][R4.64+0x1a2], R129 ;  /* 0x0001a28104000986 */ /* 0x000fe2000c101524 */
[----:B------:R-:W-:Y:S02]  /*1bab0*/  ISETP.GT.AND P0, PT, R0, 0x8, P3 ;  /* 0x000000080000780c */ /* 0x000fe40001f04270 */
[----:B------:R-:W-:-:S11]  /*1bac0*/  ISETP.GT.AND P3, PT, R3, 0x171, PT ;  /* 0x000001710300780c */ /* 0x000fd60003f64270 */
[----:B------:R-:W-:Y:S01]  /*1bad0*/  @P0 STG.E.U16 desc[UR36][R6.64+0x1a0], R130 ;  /* 0x0001a08206000986 */ /* 0x000fe2000c101524 */
[----:B------:R-:W-:Y:S02]  /*1bae0*/  ISETP.GT.AND P0, PT, R0, 0x8, P2 ;  /* 0x000000080000780c */ /* 0x000fe40001704270 */
[----:B------:R-:W-:-:S11]  /*1baf0*/  ISETP.GT.AND P2, PT, R3, 0xd8, PT ;  /* 0x000000d80300780c */ /* 0x000fd60003f44270 */
[----:B------:R-:W-:Y:S01]  /*1bb00*/  @P0 STG.E.U16 desc[UR36][R6.64+0x1a2], R131 ;  /* 0x0001a28306000986 */ /* 0x000fe2000c101524 */
[----:B------:R-:W-:-:S13]  /*1bb10*/  ISETP.GT.AND P0, PT, R0, RZ, P2 ;  /* 0x000000ff0000720c */ /* 0x000fda0001704270 */
[----:B------:R-:W-:Y:S01]  /*1bb20*/  @P0 STG.E.U16 desc[UR36][R4.64+0x1b0], R132 ;  /* 0x0001b08404000986 */ /* 0x000fe2000c101524 */
        /* <DEDUP_REMOVED lines=175> */
[----:B------:R-:W-:-:S13]  /*1c620*/  ISETP.GT.AND P0, PT, R0, 0x8, P1 ;  /* 0x000000080000780c */ /* 0x000fda0000f04270 */
[----:B------:R-:W-:Y:S01]  /*1c630*/  @P0 STG.E.U16 desc[UR36][R6.64+0x2c2], R203 ;  /* 0x0002c2cb06000986 */ /* 0x000fe2000c101524 */
[----:B------:R-:W-:-:S13]  /*1c640*/  ISETP.GT.AND P0, PT, R0, RZ, P5 ;  /* 0x000000ff0000720c */ /* 0x000fda0002f04270 */
[----:B------:R-:W-:Y:S01]  /*1c650*/  @P0 STG.E.U16 desc[UR36][R4.64+0x2d0], R204 ;  /* 0x0002d0cc04000986 */ /* 0x000fe2000c101524 */
[----:B------:R-:W-:-:S13]  /*1c660*/  ISETP.GT.AND P0, PT, R0, RZ, P4 ;  /* 0x000000ff0000720c */ /* 0x000fda0002704270 */
[----:B------:R-:W-:Y:S01]  /*1c670*/  @P0 STG.E.U16 desc[UR36][R4.64+0x2d2], R205 ;  /* 0x0002d2cd04000986 */ /* 0x000fe2000c101524 */
[----:B------:R-:W-:-:S13]  /*1c680*/  ISETP.GT.AND P0, PT, R0, 0x8, P5 ;  /* 0x000000080000780c */ /* 0x000fda0002f04270 */
[----:B------:R-:W-:Y:S01]  /*1c690*/  @P0 STG.E.U16 desc[UR36][R6.64+0x2d0], R206 ;  /* 0x0002d0ce06000986 */ /* 0x000fe2000c101524 */
[----:B------:R-:W-:-:S13]  /*1c6a0*/  ISETP.GT.AND P0, PT, R0, 0x8, P4 ;  /* 0x000000080000780c */ /* 0x000fda0002704270 */
[----:B------:R-:W-:Y:S01]  /*1c6b0*/  @P0 STG.E.U16 desc[UR36][R6.64+0x2d2], R207 ;  /* 0x0002d2cf06000986 */ /* 0x000fe2000c101524 */
[----:B------:R-:W-:-:S04]  /*1c6c0*/  ISETP.GT.AND P0, PT, R3, 0x170, PT ;  /* 0x000001700300780c */ /* 0x000fc80003f04270 */
        /* <DEDUP_REMOVED lines=8> */
[----:B------:R-:W-:-:S13]  /*1c750*/  ISETP.GT.AND P1, PT, R0, RZ, P2 ;  /* 0x000000ff0000720c */ /* 0x000fda0001724270 */
[----:B------:R-:W-:Y:S01]  /*1c760*/  @P1 STG.E.U16 desc[UR36][R4.64+0x2f0], R212 ;  /* 0x0002f0d404001986 */ /* 0x000fe2000c101524 */
[----:B------:R-:W-:-:S04]  /*1c770*/  ISETP.GT.AND P1, PT, R3, 0x179, PT ;  /* 0x000001790300780c */ /* 0x000fc80003f24270 */
[----:B------:R-:W-:-:S13]  /*1c780*/  ISETP.GT.AND P6, PT, R0, RZ, P1 ;  /* 0x000000ff0000720c */ /* 0x000fda0000fc4270 */
[----:B------:R0:W-:Y:S01]  /*1c790*/  @P6 STG.E.U16 desc[UR36][R4.64+0x2f2], R213 ;  /* 0x0002f2d504006986 */ /* 0x0001e2000c101524 */
[----:B------:R-:W-:-:S13]  /*1c7a0*/  ISETP.GT.AND P6, PT, R0, 0x8, P2 ;  /* 0x000000080000780c */ /* 0x000fda00017c4270 */
[----:B0-----:R-:W-:Y:S02]  /*1c7b0*/  @P6 IMAD.MOV.U32 R4, RZ, RZ, R6 ;  /* 0x000000ffff046224 */ /* 0x001fe400078e0006 */
[----:B------:R-:W-:-:S05]  /*1c7c0*/  @P6 IMAD.MOV.U32 R5, RZ, RZ, R7 ;  /* 0x000000ffff056224 */ /* 0x000fca00078e0007 */
[----:B------:R0:W-:Y:S01]  /*1c7d0*/  @P6 STG.E.U16 desc[UR36][R4.64+0x2f0], R214 ;  /* 0x0002f0d604006986 */ /* 0x0001e2000c101524 */
[----:B------:R-:W-:-:S13]  /*1c7e0*/  ISETP.GT.AND P6, PT, R0, 0x8, P1 ;  /* 0x000000080000780c */ /* 0x000fda0000fc4270 */
[----:B------:R0:W-:Y:S01]  /*1c7f0*/  @P6 STG.E.U16 desc[UR36][R6.64+0x2f2], R215 ;  /* 0x0002f2d706006986 */ /* 0x0001e2000c101524 */
[----:B------:R-:W-:-:S04]  /*1c800*/  ISETP.GT.AND P6, PT, R3, 0xc0, PT ;  /* 0x000000c00300780c */ /* 0x000fc80003fc4270 */
        /* <DEDUP_REMOVED lines=251> */
[C---:B------:R-:W-:Y:S02]  /*1d7c0*/  ISETP.GT.AND P6, PT, R0.reuse, 0x80, P5 ;  /* 0x000000800000780c */ /* 0x040fe40002fc4270 */
[----:B------:R-:W-:-:S11]  /*1d7d0*/  ISETP.GT.AND P5, PT, R0, 0x88, P5 ;  /* 0x000000880000780c */ /* 0x000fd60002fa4270 */
[----:B------:R0:W-:Y:S01]  /*1d7e0*/  @P6 STG.E.U16 desc[UR36][R8.64+0x2d0], R108 ;  /* 0x0002d06c08006986 */ /* 0x0001e2000c101524 */
[C---:B------:R-:W-:Y:S02]  /*1d7f0*/  ISETP.GT.AND P6, PT, R0.reuse, 0x80, P4 ;  /* 0x000000800000780c */ /* 0x040fe400027c4270 */
[----:B------:R-:W-:-:S11]  /*1d800*/  ISETP.GT.AND P4, PT, R0, 0x88, P4 ;  /* 0x000000880000780c */ /* 0x000fd60002784270 */
[----:B------:R0:W-:Y:S04]  /*1d810*/  @P6 STG.E.U16 desc[UR36][R8.64+0x2d2], R109 ;  /* 0x0002d26d08006986 */ /* 0x0001e8000c101524 */
[----:B------:R0:W-:Y:S01]  /*1d820*/  @P5 STG.E.U16 desc[UR36][R10.64+0x2d0], R110 ;  /* 0x0002d06e0a005986 */ /* 0x0001e2000c101524 */
[C---:B------:R-:W-:Y:S02]  /*1d830*/  ISETP.GT.AND P5, PT, R0.reuse, 0x80, P0 ;  /* 0x000000800000780c */ /* 0x040fe400007a4270 */
[C---:B------:R-:W-:Y:S01]  /*1d840*/  ISETP.GT.AND P0, PT, R0.reuse, 0x88, P0 ;  /* 0x000000880000780c */ /* 0x040fe20000704270 */
[----:B------:R0:W-:Y:S01]  /*1d850*/  @P4 STG.E.U16 desc[UR36][R10.64+0x2d2], R111 ;  /* 0x0002d26f0a004986 */ /* 0x0001e2000c101524 */
[C---:B------:R-:W-:Y:S02]  /*1d860*/  ISETP.GT.AND P4, PT, R0.reuse, 0x80, P3 ;  /* 0x000000800000780c */ /* 0x040fe40001f84270 */
[----:B------:R-:W-:-:S07]  /*1d870*/  ISETP.GT.AND P3, PT, R0, 0x88, P3 ;  /* 0x000000880000780c */ /* 0x000fce0001f64270 */
[----:B------:R0:W-:Y:S01]  /*1d880*/  @P5 STG.E.U16 desc[UR36][R8.64+0x2e0], R112 ;  /* 0x0002e07008005986 */ /* 0x0001e2000c101524 */
[C---:B------:R-:W-:Y:S02]  /*1d890*/  ISETP.GT.AND P5, PT, R0.reuse, 0x80, P2 ;  /* 0x000000800000780c */ /* 0x040fe400017a4270 */
[C---:B------:R-:W-:Y:S01]  /*1d8a0*/  ISETP.GT.AND P2, PT, R0.reuse, 0x88, P2 ;  /* 0x000000880000780c */ /* 0x040fe20001744270 */
[----:B------:R0:W-:Y:S01]  /*1d8b0*/  @P4 STG.E.U16 desc[UR36][R8.64+0x2e2], R113 ;  /* 0x0002e27108004986 */ /* 0x0001e2000c101524 */
[C---:B------:R-:W-:Y:S02]  /*1d8c0*/  ISETP.GT.AND P4, PT, R0.reuse, 0x80, P1 ;  /* 0x000000800000780c */ /* 0x040fe40000f84270 */
[----:B------:R-:W-:Y:S01]  /*1d8d0*/  ISETP.GT.AND P1, PT, R0, 0x88, P1 ;  /* 0x000000880000780c */ /* 0x000fe20000f24270 */
[----:B------:R0:W-:Y:S04]  /*1d8e0*/  @P0 STG.E.U16 desc[UR36][R10.64+0x2e0], R114 ;  /* 0x0002e0720a000986 */ /* 0x0001e8000c101524 */
[----:B------:R0:W-:Y:S04]  /*1d8f0*/  @P3 STG.E.U16 desc[UR36][R10.64+0x2e2], R115 ;  /* 0x0002e2730a003986 */ /* 0x0001e8000c101524 */
[----:B------:R0:W-:Y:S04]  /*1d900*/  @P5 STG.E.U16 desc[UR36][R8.64+0x2f0], R116 ;  /* 0x0002f07408005986 */ /* 0x0001e8000c101524 */
[----:B------:R0:W-:Y:S04]  /*1d910*/  @P4 STG.E.U16 desc[UR36][R8.64+0x2f2], R117 ;  /* 0x0002f27508004986 */ /* 0x0001e8000c101524 */
[----:B------:R0:W-:Y:S04]  /*1d920*/  @P2 STG.E.U16 desc[UR36][R10.64+0x2f0], R118 ;  /* 0x0002f0760a002986 */ /* 0x0001e8000c101524 */
[----:B------:R0:W-:Y:S02]  /*1d930*/  @P1 STG.E.U16 desc[UR36][R10.64+0x2f2], R119 ;  /* 0x0002f2770a001986 */ /* 0x0001e4000c101524 */
.L_x_793:
[----:B------:R-:W-:Y:S05]  /*1d940*/  BSYNC B0 ;  /* 0x0000000000007941 */ /* 0x000fea0003800000 */
.L_x_29:
[----:B0-----:R-:W2:Y:S04]  /*1d950*/  LDL.LU R5, [R1+0x300] ;  /* 0x0003000001057983 */ /* 0x001ea80000300800 */
[----:B------:R-:W2:Y:S01]  /*1d960*/  LDL.LU R4, [R1+0x304] ;  /* 0x0003040001047983 */ /* 0x000ea20000300800 */
[----:B------:R-:W-:Y:S01]  /*1d970*/  ULDC UR4, c[0x0][0xc] ;  /* 0x0000030000047ab9 */ /* 0x000fe20000000800 */
[----:B------:R-:W-:Y:S01]  /*1d980*/  ULDC UR5, c[0x0][0x10] ;  /* 0x0000040000057ab9 */ /* 0x000fe20000000800 */
[----:B------:R-:W2:Y:S01]  /*1d990*/  LDC R3, c[0x0][0x14] ;  /* 0x00000500ff037b82 */ /* 0x000ea20000000800 */
[----:B------:R-:W-:Y:S01]  /*1d9a0*/  UIMAD.WIDE.U32 UR4, UR4, UR5, URZ ;  /* 0x00000005040472a5 */ /* 0x000fe2000f8e003f */
[----:B------:R-:W-:Y:S01]  /*1d9b0*/  PRMT R0, RZ, 0x7610, R0 ;  /* 0x00007610ff007816 */ /* 0x000fe20000000000 */
[----:B------:R-:W-:Y:S01]  /*1d9c0*/  UMOV UR42, 0xffffffff ;  /* 0xffffffff002a7882 */ /* 0x000fe20000000000 */
[----:B------:R-:W-:-:S03]  /*1d9d0*/  UMOV UR45, 0xffffffff ;  /* 0xffffffff002d7882 */ /* 0x000fc60000000000 */
[----:B--2---:R-:W-:-:S04]  /*1d9e0*/  IMAD.WIDE.U32 R4, R3, UR4, R4 ;  /* 0x0000000403047c25 */ /* 0x004fc8000f8e0004 */
[----:B------:R-:W-:Y:S01]  /*1d9f0*/  IMAD R3, R3, UR5, RZ ;  /* 0x0000000503037c24 */ /* 0x000fe2000f8e02ff */
[----:B------:R-:W-:Y:S01]  /*1da00*/  ULDC.64 UR4, c[0x0][0x650] ;  /* 0x0001940000047ab9 */ /* 0x000fe20000000a00 */
[----:B------:R-:W-:Y:S01]  /*1da10*/  IMAD.MOV.U32 R23, RZ, RZ, R4 ;  /* 0x000000ffff177224 */ /* 0x000fe200078e0004 */
[----:B------:R-:W-:Y:S01]  /*1da20*/  ISETP.GE.U32.AND P0, PT, R4, UR4, PT ;  /* 0x0000000404007c0c */ /* 0x000fe2000bf06070 */
[----:B------:R-:W-:-:S05]  /*1da30*/  IMAD.IADD R25, R5, 0x1, R3 ;  /* 0x0000000105197824 */ /* 0x000fca00078e0203 */
[----:B------:R0:W-:Y:S01]  /*1da40*/  STL [R1+0x300], R25 ;  /* 0x0003001901007387 */ /* 0x0001e20000100800 */
[----:B------:R-:W-:-:S03]  /*1da50*/  ISETP.GE.U32.AND.EX P0, PT, R25, UR5, PT, P0 ;  /* 0x0000000519007c0c */ /* 0x000fc6000bf06100 */
[----:B------:R0:W-:Y:S10]  /*1da60*/  STL [R1+0x304], R23 ;  /* 0x0003041701007387 */ /* 0x0001f40000100800 */
[----:B0-----:R-:W-:Y:S05]  /*1da70*/  @P0 BRA `(.L_x_794) ;  /* 0x0000000400780947 */ /* 0x001fea0003800000 */
[----:B------:R-:W0:Y:S01]  /*1da80*/  S2R R18, SR_CTAID.X ;  /* 0x0000000000127919 */ /* 0x000e220000002500 */
[----:B---3--:R-:W2:Y:S01]  /*1da90*/  LDC.64 R10, c[0x0][0x628] ;  /* 0x00018a00ff0a7b82 */ /* 0x008ea20000000a00 */
[----:B------:R-:W-:Y:S01]  /*1daa0*/  ULDC UR4, c[0x0][0x150] ;  /* 0x0000540000047ab9 */ /* 0x000fe20000000800 */
[----:B----4-:R-:W-:Y:S01]  /*1dab0*/  IMAD.MOV.U32 R8, RZ, RZ, R23 ;  /* 0x000000ffff087224 */ /* 0x010fe200078e0017 */
[----:B------:R-:W3:Y:S01]  /*1dac0*/  S2R R20, SR_CTAID.Y ;  /* 0x0000000000147919 */ /* 0x000ee20000002600 */
[----:B------:R-:W-:-:S04]  /*1dad0*/  IMAD.MOV.U32 R9, RZ, RZ, R25 ;  /* 0x000000ffff097224 */ /* 0x000fc800078e0019 */
[----:B------:R-:W4:Y:S08]  /*1dae0*/  LDC R21, c[0x0][0x144] ;  /* 0x00005100ff157b82 */ /* 0x000f300000000800 */
[----:B-1----:R-:W1:Y:S08]  /*1daf0*/  LDC R12, c[0x0][0x630] ;  /* 0x00018c00ff0c7b82 */ /* 0x002e700000000800 */
[----:B------:R-:W1:Y:S01]  /*1db00*/  LDC.64 R14, c[0x0][0x620] ;  /* 0x00018800ff0e7b82 */ /* 0x000e620000000a00 */
[----:B--2---:R-:W-:-:S04]  /*1db10*/  ISETP.NE.U32.AND P0, PT, R10, RZ, PT ;  /* 0x000000ff0a00720c */ /* 0x004fc80003f05070 */
[----:B------:R-:W-:Y:S02]  /*1db20*/  ISETP.NE.AND.EX P0, PT, R11, RZ, PT, P0 ;  /* 0x000000ff0b00720c */ /* 0x000fe40003f05300 */
[----:B0-----:R-:W-:-:S05]  /*1db30*/  I2FP.F32.U32 R0, R18 ;  /* 0x0000001200007245 */ /* 0x001fca0000201000 */
[----:B------:R-:W-:-:S04]  /*1db40*/  FMUL R0, R0, UR4 ;  /* 0x0000000400007c20 */ /* 0x000fc80008400000 */
[----:B------:R0:W2:Y:S02]  /*1db50*/  F2I.U32.TRUNC.NTZ R19, R0 ;  /* 0x0000000000137305 */ /* 0x0000a4000020f000 */
[----:B---34-:R-:W-:Y:S05]  /*1db60*/  @!P0 BRA `(.L_x_795) ;  /* 0x0000000000288947 */ /* 0x018fea0003800000 */
[----:B0-----:R-:W0:Y:S02]  /*1db70*/  LDC R0, c[0x0][0x634] ;  /* 0x00018d00ff007b82 */ /* 0x001e240000000800 */
        /* <DEDUP_REMOVED lines=9> */
.L_x_795:
[-CC-:B-1----:R-:W-:Y:S01]  /*1dc10*/  SHF.R.U64 R29, R8, R12.reuse, R9.reuse ;  /* 0x0000000c081d7219 */ /* 0x182fe20000001209 */
[----:B------:R-:W1:Y:S01]  /*1dc20*/  LDC.64 R26, c[0x0][0x640] ;  /* 0x00019000ff1a7b82 */ /* 0x000e620000000a00 */
[----:B0-----:R-:W-:Y:S01]  /*1dc30*/  SHF.R.U32.HI R0, RZ, R12, R9 ;  /* 0x0000000cff007219 */ /* 0x001fe20000011609 */
[----:B------:R-:W-:Y:S01]  /*1dc40*/  IMAD.MOV.U32 R4, RZ, RZ, R23 ;  /* 0x000000ffff047224 */ /* 0x000fe200078e0017 */
[----:B------:R-:W-:Y:S01]  /*1dc50*/  IADD3 R3, P0, RZ, -R29, RZ ;  /* 0x8000001dff037210 */ /* 0x000fe20007f1e0ff */
[----:B--2---:R-:W-:Y:S01]  /*1dc60*/  IMAD.MOV R19, RZ, RZ, -R19 ;  /* 0x000000ffff137224 */ /* 0x004fe200078e0a13 */
[----:B------:R-:W-:Y:S01]  /*1dc70*/  ULDC UR4, c[0x0][0x154] ;  /* 0x0000550000047ab9 */ /* 0x000fe20000000800 */
[----:B------:R-:W-:Y:S02]  /*1dc80*/  IMAD.MOV.U32 R7, RZ, RZ, 0x1 ;  /* 0x00000001ff077424 */ /* 0x000fe400078e00ff */
[----:B------:R-:W0:Y:S01]  /*1dc90*/  LDC R6, c[0x0][0x618] ;  /* 0x00018600ff067b82 */ /* 0x000e220000000800 */
[----:B------:R-:W-:-:S02]  /*1dca0*/  IMAD.X R5, RZ, RZ, ~R0, P0 ;  /* 0x000000ffff057224 */ /* 0x000fc400000e0e00 */
[----:B------:R-:W-:Y:S02]  /*1dcb0*/  IMAD R19, R21, R19, R18 ;  /* 0x0000001315137224 */ /* 0x000fe400078e0212 */
[-C--:B------:R-:W-:Y:S02]  /*1dcc0*/  IMAD R0, R5, R14.reuse, RZ ;  /* 0x0000000e05007224 */ /* 0x080fe400078e02ff */
[----:B------:R-:W-:Y:S01]  /*1dcd0*/  IMAD.MOV.U32 R5, RZ, RZ, R25 ;  /* 0x000000ffff057224 */ /* 0x000fe200078e0019 */
[----:B------:R-:W2:Y:S01]  /*1dce0*/  LDC R8, c[0x0][0x608] ;  /* 0x00018200ff087b82 */ /* 0x000ea20000000800 */
[----:B------:R-:W-:-:S04]  /*1dcf0*/  IMAD.WIDE.U32 R4, R3, R14, R4 ;  /* 0x0000000e03047225 */ /* 0x000fc800078e0004 */
[----:B------:R-:W-:-:S03]  /*1dd00*/  IMAD R3, R3, R15, R0 ;  /* 0x0000000f03037224 */ /* 0x000fc600078e0200 */
[----:B------:R-:W3:Y:S01]  /*1dd10*/  LDC R24, c[0x0][0x658] ;  /* 0x00019600ff187b82 */ /* 0x000ee20000000800 */
[----:B------:R-:W-:Y:S01]  /*1dd20*/  I2FP.F32.U32 R0, R20 ;  /* 0x0000001400007245 */ /* 0x000fe20000201000 */
[----:B------:R-:W-:Y:S01]  /*1dd30*/  IMAD.IADD R3, R5, 0x1, R3 ;  /* 0x0000000105037824 */ /* 0x000fe200078e0203 */
[----:B-1----:R-:W-:Y:S01]  /*1dd40*/  ISETP.NE.U32.AND P0, PT, R26, RZ, PT ;  /* 0x000000ff1a00720c */ /* 0x002fe20003f05070 */
[----:B------:R-:W-:Y:S02]  /*1dd50*/  IMAD.MOV.U32 R5, RZ, RZ, -0x1 ;  /* 0xffffffffff057424 */ /* 0x000fe400078e00ff */
[----:B------:R-:W-:Y:S02]  /*1dd60*/  FMUL R0, R0, UR4 ;  /* 0x0000000400007c20 */ /* 0x000fe40008400000 */
[----:B------:R-:W1:Y:S01]  /*1dd70*/  LDC R15, c[0x0][0x148] ;  /* 0x00005200ff0f7b82 */ /* 0x000e620000000800 */
[----:B0-----:R-:W-:Y:S01]  /*1dd80*/  SHF.R.U64 R12, R4, R6, R3 ;  /* 0x00000006040c7219 */ /* 0x001fe20000001203 */
[----:B------:R0:W4:Y:S01]  /*1dd90*/  F2I.U32.TRUNC.NTZ R13, R0 ;  /* 0x00000000000d7305 */ /* 0x000122000020f000 */
[----:B------:R-:W-:-:S02]  /*1dda0*/  ISETP.NE.AND.EX P0, PT, R27, RZ, PT, P0 ;  /* 0x000000ff1b00720c */ /* 0x000fc40003f05300 */
[----:B------:R-:W-:-:S03]  /*1ddb0*/  SHF.R.U32.HI R3, RZ, R6, R3 ;  /* 0x00000006ff037219 */ /* 0x000fc60000011603 */
[----:B------:R-:W0:Y:S01]  /*1ddc0*/  LDC R18, c[0x0][0x600] ;  /* 0x00018000ff127b82 */ /* 0x000e220000000800 */
[-CC-:B--2---:R-:W-:Y:S02]  /*1ddd0*/  SHF.R.U64 R10, R12, R8.reuse, R3.reuse ;  /* 0x000000080c0a7219 */ /* 0x184fe40000001203 */
[----:B------:R-:W-:-:S05]  /*1dde0*/  SHF.R.U32.HI R3, RZ, R8, R3 ;  /* 0x00000008ff037219 */ /* 0x000fca0000011603 */
[----:B------:R-:W2:Y:S01]  /*1ddf0*/  LDC R23, c[0x0][0x648] ;  /* 0x00019200ff177b82 */ /* 0x000ea20000000800 */
[-C--:B---3--:R-:W-:Y:S02]  /*1de00*/  SHF.L.U32 R4, R5, R24.reuse, RZ ;  /* 0x0000001805047219 */ /* 0x088fe400000006ff */
[-CC-:B------:R-:W-:Y:S02]  /*1de10*/  SHF.R.U64 R14, R10, R24.reuse, R3.reuse ;  /* 0x000000180a0e7219 */ /* 0x180fe40000001203 */
[----:B------:R-:W-:Y:S02]  /*1de20*/  SHF.R.U32.HI R5, RZ, R24, R3 ;  /* 0x00000018ff057219 */ /* 0x000fe40000011603 */
[----:B------:R-:W-:Y:S01]  /*1de30*/  LOP3.LUT R21, RZ, R4, RZ, 0x33, !PT ;  /* 0x00000004ff157212 */ /* 0x000fe200078e33ff */
[----:B------:R-:W3:Y:S01]  /*1de40*/  LDC R25, c[0x0][0x638] ;  /* 0x00018e00ff197b82 */ /* 0x000ee20000000800 */
[----:B------:R-:W-:Y:S01]  /*1de50*/  SHF.L.U32 R24, R7, R24, RZ ;  /* 0x0000001807187219 */ /* 0x000fe200000006ff */
[----:B------:R-:W-:-:S06]  /*1de60*/  IMAD.MOV.U32 R4, RZ, RZ, R14 ;  /* 0x000000ffff047224 */ /* 0x000fcc00078e000e */
[----:B------:R-:W0:Y:S01]  /*1de70*/  LDC R28, c[0x0][0x610] ;  /* 0x00018400ff1c7b82 */ /* 0x000e220000000800 */
[----:B----4-:R-:W-:Y:S05]  /*1de80*/  @!P0 BRA `(.L_x_796) ;  /* 0x0000000000288947 */ /* 0x010fea0003800000 */
[----:B------:R-:W4:Y:S02]  /*1de90*/  LDC R3, c[0x0][0x64c] ;  /* 0x00019300ff037b82 */ /* 0x000f240000000800 */
[----:B----4-:R-:W-:-:S05]  /*1dea0*/  IADD3 R3, P0, R14, R3, RZ ;  /* 0x000000030e037210 */ /* 0x010fca0007f1e0ff */
        /* <DEDUP_REMOVED lines=8> */
.L_x_796:
[----:B------:R-:W4:Y:S01]  /*1df30*/  LDC R3, c[0x0][0x65c] ;  /* 0x00019700ff037b82 */ /* 0x000f220000000800 */
[----:B0-2---:R-:W-:Y:S01]  /*1df40*/  SHF.R.U64 R0, R4, R23, R5 ;  /* 0x0000001704007219 */ /* 0x005fe20000001205 */
[----:B------:R-:W-:Y:S01]  /*1df50*/  VIADD R7, R18, 0xffffffff ;  /* 0xffffffff12077836 */ /* 0x000fe20000000000 */
[----:B------:R-:W-:Y:S01]  /*1df60*/  LOP3.LUT R5, R10, R21, RZ, 0xc0, !PT ;  /* 0x000000150a057212 */ /* 0x000fe200078ec0ff */
[----:B------:R-:W-:Y:S01]  /*1df70*/  IMAD.MOV R13, RZ, RZ, -R13 ;  /* 0x000000ffff0d7224 */ /* 0x000fe200078e0a0d */
[----:B------:R-:W-:Y:S02]  /*1df80*/  R2UR UR45, R29 ;  /* 0x000000001d2d72ca */ /* 0x000fe400000e0000 */
[----:B------:R-:W-:Y:S02]  /*1df90*/  LOP3.LUT R12, R12, R7, RZ, 0xc0, !PT ;  /* 0x000000070c0c7212 */ /* 0x000fe400078ec0ff */
[----:B----4-:R-:W-:Y:S01]  /*1dfa0*/  ISETP.NE.AND P0, PT, R3, 0x1, PT ;  /* 0x000000010300780c */ /* 0x010fe20003f05270 */
[----:B------:R-:W-:-:S02]  /*1dfb0*/  IMAD.MOV R3, RZ, RZ, -R0 ;  /* 0x000000ffff037224 */ /* 0x000fc400078e0a00 */
[----:B------:R-:W-:Y:S02]  /*1dfc0*/  IMAD R0, R24, R0, R5 ;  /* 0x0000000018007224 */ /* 0x000fe400078e0205 */
[----:B---3--:R-:W-:-:S04]  /*1dfd0*/  IMAD R3, R3, R25, R14 ;  /* 0x0000001903037224 */ /* 0x008fc800078e020e */
[----:B------:R-:W-:-:S04]  /*1dfe0*/  IMAD R3, R3, R18, R12 ;  /* 0x0000001203037224 */ /* 0x000fc800078e020c */
[----:B-1----:R-:W-:-:S04]  /*1dff0*/  @P0 IMAD R19, R15, R13, R20 ;  /* 0x0000000d0f130224 */ /* 0x002fc800078e0214 */
[----:B------:R-:W-:-:S05]  /*1e000*/  IMAD R0, R0, R28, R19 ;  /* 0x0000001c00007224 */ /* 0x000fca00078e0213 */
[----:B------:R-:W-:Y:S02]  /*1e010*/  SEL R4, R3, R0, !P0 ;  /* 0x0000000003047207 */ /* 0x000fe40004000000 */
[----:B------:R-:W-:Y:S02]  /*1e020*/  SEL R0, R0, R3, !P0 ;  /* 0x0000000300007207 */ /* 0x000fe40004000000 */
[----:B------:R-:W-:Y:S02]  /*1e030*/  R2UR UR42, R4 ;  /* 0x00000000042a72ca */ /* 0x000fe400000e0000 */
[----:B------:R-:W-:Y:S01]  /*1e040*/  R2UR UR41, R0 ;  /* 0x00000000002972ca */ /* 0x000fe200000e0000 */
[----:B------:R-:W-:-:S14]  /*1e050*/  IMAD.MOV.U32 R0, RZ, RZ, 0x1 ;  /* 0x00000001ff007424 */ /* 0x000fdc00078e00ff */
.L_x_794:
[----:B------:R-:W-:-:S13]  /*1e060*/  LOP3.LUT P0, RZ, R0, 0xff, RZ, 0xc0, !PT ;  /* 0x000000ff00ff7812 */ /* 0x000fda000780c0ff */
[----:B------:R-:W-:Y:S05]  /*1e070*/  @P0 BRA `(.L_x_797) ;  /* 0xfffffe3000240947 */ /* 0x000fea000383ffff */
[----:B------:R-:W-:Y:S05]  /*1e080*/  EXIT ;  /* 0x000000000000794d */ /* 0x000fea0003800000 */
.L_x_4:
[----:B------:R-:W2:Y:S01]  /*1e090*/  LDL R17, [R1+0x304] ;  /* 0x0003040001117983 */ /* 0x000ea20000100800 */
[----:B------:R-:W-:-:S03]  /*1e0a0*/  ULDC.64 UR4, c[0x0][0x650] ;  /* 0x0001940000047ab9 */ /* 0x000fc60000000a00 */
[----:B------:R-:W3:Y:S01]  /*1e0b0*/  LDL R18, [R1+0x300] ;  /* 0x0003000001127983 */ /* 0x000ee20000100800 */
[----:B------:R-:W-:Y:S01]  /*1e0c0*/  PRMT R6, RZ, 0x7610, R6 ;  /* 0x00007610ff067816 */ /* 0x000fe20000000006 */
[----:B------:R-:W-:Y:S02]  /*1e0d0*/  IMAD.MOV.U32 R3, RZ, RZ, -0x1 ;  /* 0xffffffffff037424 */ /* 0x000fe400078e00ff */
[----:B------:R-:W-:Y:S02]  /*1e0e0*/  IMAD.MOV.U32 R2, RZ, RZ, -0x1 ;  /* 0xffffffffff027424 */ /* 0x000fe400078e00ff */
[----:B------:R-:W-:Y:S01]  /*1e0f0*/  IMAD.MOV.U32 R10, RZ, RZ, -0x1 ;  /* 0xffffffffff0a7424 */ /* 0x000fe200078e00ff */
[----:B--2---:R-:W-:-:S04]  /*1e100*/  ISETP.GE.U32.AND P0, PT, R17, UR4, PT ;  /* 0x0000000411007c0c */ /* 0x004fc8000bf06070 */
[----:B---3--:R-:W-:-:S13]  /*1e110*/  ISETP.GE.U32.AND.EX P0, PT, R18, UR5, PT, P0 ;  /* 0x0000000512007c0c */ /* 0x008fda000bf06100 */
        /* <DEDUP_REMOVED lines=19> */
.L_x_799:
[--C-:B------:R-:W-:Y:S01]  /*1e250*/  SHF.R.U64 R10, R8, R12, R9.reuse ;  /* 0x0000000c080a7219 */ /* 0x100fe20000001209 */
[----:B------:R-:W-:Y:S01]  /*1e260*/  IMAD.MOV.U32 R3, RZ, RZ, R18 ;  /* 0x000000ffff037224 */ /* 0x000fe200078e0012 */
[----:B------:R-:W-:Y:S01]  /*1e270*/  I2FP.F32.U32 R6, R4 ;  /* 0x0000000400067245 */ /* 0x000fe20000201000 */
[----:B------:R-:W0:Y:S01]  /*1e280*/  LDC R16, c[0x0][0x618] ;  /* 0x00018600ff107b82 */ /* 0x000e220000000800 */
[----:B------:R-:W-:Y:S01]  /*1e290*/  SHF.R.U32.HI R2, RZ, R12, R9 ;  /* 0x0000000cff027219 */ /* 0x000fe20000011609 */
[----:B------:R-:W-:Y:S01]  /*1e2a0*/  ULDC UR4, c[0x0][0x150] ;  /* 0x0000540000047ab9 */ /* 0x000fe20000000800 */
[----:B------:R-:W-:Y:S01]  /*1e2b0*/  IADD3 R5, P0, RZ, -R10, RZ ;  /* 0x8000000aff057210 */ /* 0x000fe20007f1e0ff */
[----:B------:R-:W-:Y:S01]  /*1e2c0*/  FMUL R9, R6, UR4 ;  /* 0x0000000406097c20 */ /* 0x000fe20008400000 */
[----:B------:R-:W-:-:S03]  /*1e2d0*/  ULDC UR4, c[0x0][0x154] ;  /* 0x0000550000047ab9 */ /* 0x000fc60000000800 */
[----:B------:R-:W1:Y:S01]  /*1e2e0*/  LDC.64 R18, c[0x0][0x640] ;  /* 0x00019000ff127b82 */ /* 0x000e620000000a00 */
[----:B------:R-:W-:Y:S01]  /*1e2f0*/  IMAD.X R7, RZ, RZ, ~R2, P0 ;  /* 0x000000ffff077224 */ /* 0x000fe200000e0e02 */
[----:B------:R-:W2:Y:S01]  /*1e300*/  F2I.U32.TRUNC.NTZ R9, R9 ;  /* 0x0000000900097305 */ /* 0x000ea2000020f000 */
[----:B------:R-:W-:Y:S02]  /*1e310*/  IMAD.MOV.U32 R2, RZ, RZ, R17 ;  /* 0x000000ffff027224 */ /* 0x000fe400078e0011 */
[-C--:B------:R-:W-:Y:S02]  /*1e320*/  IMAD R6, R7, R14.reuse, RZ ;  /* 0x0000000e07067224 */ /* 0x080fe400078e02ff */
[C---:B------:R-:W-:Y:S01]  /*1e330*/  IMAD.WIDE.U32 R2, R5.reuse, R14, R2 ;  /* 0x0000000e05027225 */ /* 0x040fe200078e0002 */
[----:B------:R-:W3:Y:S03]  /*1e340*/  LDC R11, c[0x0][0x144] ;  /* 0x00005100ff0b7b82 */ /* 0x000ee60000000800 */
[----:B------:R-:W-:-:S02]  /*1e350*/  IMAD R5, R5, R15, R6 ;  /* 0x0000000f05057224 */ /* 0x000fc400078e0206 */
[----:B------:R-:W-:Y:S02]  /*1e360*/  IMAD.MOV.U32 R6, RZ, RZ, -0x1 ;  /* 0xffffffffff067424 */ /* 0x000fe400078e00ff */
[----:B------:R-:W-:Y:S01]  /*1e370*/  IMAD.IADD R3, R3, 0x1, R5 ;  /* 0x0000000103037824 */ /* 0x000fe200078e0205 */
[----:B------:R-:W4:Y:S01]  /*1e380*/  LDC R12, c[0x0][0x608] ;  /* 0x00018200ff0c7b82 */ /* 0x000f220000000800 */
[----:B------:R-:W-:-:S03]  /*1e390*/  I2FP.F32.U32 R5, R0 ;  /* 0x0000000000057245 */ /* 0x000fc60000201000 */
[-C--:B0-----:R-:W-:Y:S01]  /*1e3a0*/  SHF.R.U64 R8, R2, R16.reuse, R3 ;  /* 0x0000001002087219 */ /* 0x081fe20000001203 */
[----:B--2---:R-:W-:Y:S01]  /*1e3b0*/  IMAD.MOV R2, RZ, RZ, -R9 ;  /* 0x000000ffff027224 */ /* 0x004fe200078e0a09 */
[----:B------:R-:W-:Y:S01]  /*1e3c0*/  SHF.R.U32.HI R3, RZ, R16, R3 ;  /* 0x00000010ff037219 */ /* 0x000fe20000011603 */
[----:B------:R-:W-:Y:S01]  /*1e3d0*/  FMUL R5, R5, UR4 ;  /* 0x0000000405057c20 */ /* 0x000fe20008400000 */
[----:B------:R-:W0:Y:S01]  /*1e3e0*/  LDC R7, c[0x0][0x658] ;  /* 0x00019600ff077b82 */ /* 0x000e220000000800 */
[----:B-1----:R-:W-:-:S04]  /*1e3f0*/  ISETP.NE.U32.AND P0, PT, R18, RZ, PT ;  /* 0x000000ff1200720c */ /* 0x002fc80003f05070 */
[----:B------:R-:W-:-:S03]  /*1e400*/  ISETP.NE.AND.EX P0, PT, R19, RZ, PT, P0 ;  /* 0x000000ff1300720c */ /* 0x000fc60003f05300 */
[----:B------:R-:W1:Y:S01]  /*1e410*/  LDC R15, c[0x0][0x148] ;  /* 0x00005200ff0f7b82 */ /* 0x000e620000000800 */
[----:B---3--:R-:W-:Y:S02]  /*1e420*/  IMAD R16, R11, R2, R4 ;  /* 0x000000020b107224 */ /* 0x008fe400078e0204 */
[----:B------:R-:W-:-:S05]  /*1e430*/  IMAD.MOV.U32 R4, RZ, RZ, 0x1 ;  /* 0x00000001ff047424 */ /* 0x000fca00078e00ff */
[----:B------:R-:W2:Y:S01]  /*1e440*/  LDC R14, c[0x0][0x600] ;  /* 0x00018000ff0e7b82 */ /* 0x000ea20000000800 */
[-CC-:B----4-:R-:W-:Y:S02]  /*1e450*/  SHF.R.U64 R11, R8, R12.reuse, R3.reuse ;  /* 0x0000000c080b7219 */ /* 0x190fe40000001203 */
[----:B------:R-:W-:Y:S02]  /*1e460*/  SHF.R.U32.HI R2, RZ, R12, R3 ;  /* 0x0000000cff027219 */ /* 0x000fe40000011603 */
[----:B------:R3:W4:Y:S03]  /*1e470*/  F2I.U32.TRUNC.NTZ R12, R5 ;  /* 0x00000005000c7305 */ /* 0x000726000020f000 */
[----:B------:R-:W1:Y:S01]  /*1e480*/  LDC R17, c[0x0][0x648] ;  /* 0x00019200ff117b82 */ /* 0x000e620000000800 */
[-C--:B0-----:R-:W-:Y:S02]  /*1e490*/  SHF.R.U64 R13, R11, R7.reuse, R2 ;  /* 0x000000070b0d7219 */ /* 0x081fe40000001202 */
[----:B------:R-:W-:-:S02]  /*1e4a0*/  SHF.L.U32 R6, R6, R7, RZ ;  /* 0x0000000706067219 */ /* 0x000fc400000006ff */
[-C--:B------:R-:W-:Y:S01]  /*1e4b0*/  SHF.R.U32.HI R3, RZ, R7.reuse, R2 ;  /* 0x00000007ff037219 */ /* 0x080fe20000011602 */
[----:B------:R-:W-:Y:S01]  /*1e4c0*/  IMAD.MOV.U32 R2, RZ, RZ, R13 ;  /* 0x000000ffff027224 */ /* 0x000fe200078e000d */
[----:B------:R-:W-:Y:S01]  /*1e4d0*/  SHF.L.U32 R21, R4, R7, RZ ;  /* 0x0000000704157219 */ /* 0x000fe200000006ff */
[----:B------:R-:W0:Y:S01]  /*1e4e0*/  LDC R20, c[0x0][0x638] ;  /* 0x00018e00ff147b82 */ /* 0x000e220000000800 */
[----:B------:R-:W-:-:S07]  /*1e4f0*/  LOP3.LUT R22, RZ, R6, RZ, 0x33, !PT ;  /* 0x00000006ff167212 */ /* 0x000fce00078e33ff */
[----:B------:R-:W0:Y:S01]  /*1e500*/  LDC R23, c[0x0][0x610] ;  /* 0x00018400ff177b82 */ /* 0x000e220000000800 */
[----:B---34-:R-:W-:Y:S05]  /*1e510*/  @!P0 BRA `(.L_x_800) ;  /* 0x0000000000288947 */ /* 0x018fea0003800000 */
        /* <DEDUP_REMOVED lines=10> */
.L_x_800:
[----:B------:R-:W3:Y:S01]  /*1e5c0*/  LDC R4, c[0x0][0x65c] ;  /* 0x00019700ff047b82 */ /* 0x000ee20000000800 */
[----:B-1----:R-:W-:Y:S01]  /*1e5d0*/  SHF.R.U64 R3, R2, R17, R3 ;  /* 0x0000001102037219 */ /* 0x002fe20000001203 */
[----:B--2---:R-:W-:Y:S01]  /*1e5e0*/  VIADD R5, R14, 0xffffffff ;  /* 0xffffffff0e057836 */ /* 0x004fe20000000000 */
[----:B------:R-:W-:Y:S01]  /*1e5f0*/  LOP3.LUT R2, R11, R22, RZ, 0xc0, !PT ;  /* 0x000000160b027212 */ /* 0x000fe200078ec0ff */
[----:B------:R-:W-:Y:S02]  /*1e600*/  IMAD.MOV R12, RZ, RZ, -R12 ;  /* 0x000000ffff0c7224 */ /* 0x000fe400078e0a0c */
[----:B------:R-:W-:Y:S01]  /*1e610*/  IMAD.MOV.U32 R6, RZ, RZ, 0x1 ;  /* 0x00000001ff067424 */ /* 0x000fe200078e00ff */
[----:B------:R-:W-:Y:S02]  /*1e620*/  LOP3.LUT R5, R8, R5, RZ, 0xc0, !PT ;  /* 0x0000000508057212 */ /* 0x000fe400078ec0ff */
[----:B---3--:R-:W-:Y:S01]  /*1e630*/  ISETP.NE.AND P0, PT, R4, 0x1, PT ;  /* 0x000000010400780c */ /* 0x008fe20003f05270 */
[----:B------:R-:W-:-:S02]  /*1e640*/  IMAD.MOV R4, RZ, RZ, -R3 ;  /* 0x000000ffff047224 */ /* 0x000fc400078e0a03 */
[----:B------:R-:W-:-:S10]  /*1e650*/  IMAD R3, R21, R3, R2 ;  /* 0x0000000315037224 */ /* 0x000fd400078e0202 */
[----:B------:R-:W-:Y:S02]  /*1e660*/  @P0 IMAD R16, R15, R12, R0 ;  /* 0x0000000c0f100224 */ /* 0x000fe400078e0200 */
[----:B0-----:R-:W-:Y:S02]  /*1e670*/  IMAD R0, R4, R20, R13 ;  /* 0x0000001404007224 */ /* 0x001fe400078e020d */
[----:B------:R-:W-:Y:S02]  /*1e680*/  IMAD R3, R3, R23, R16 ;  /* 0x0000001703037224 */ /* 0x000fe400078e0210 */
[----:B------:R-:W-:-:S05]  /*1e690*/  IMAD R0, R0, R14, R5 ;  /* 0x0000000e00007224 */ /* 0x000fca00078e0205 */
[----:B------:R-:W-:Y:S02]  /*1e6a0*/  SEL R2, R0, R3, !P0 ;  /* 0x0000000300027207 */ /* 0x000fe40004000000 */
[----:B------:R-:W-:-:S07]  /*1e6b0*/  SEL R3, R3, R0, !P0 ;  /* 0x0000000003037207 */ /* 0x000fce0004000000 */
.L_x_798:
[----:B------:R-:W-:-:S08]  /*1e6c0*/  NOP ;  /* 0x0000000000007918 */ /* 0x000fd00000000000 */
[----:B------:R-:W0:-:S00]  /*1e6d0*/  USETMAXREG.DEALLOC.CTAPOOL 0x18 ;  /* 0x00000018000079c8 */ /* 0x000e0000080e0500 */
[----:B------:R-:W-:-:S13]  /*1e6e0*/  ISETP.NE.AND P0, PT, RZ, UR8, PT ;  /* 0x00000008ff007c0c */ /* 0x000fda000bf05270 */
[----:B------:R-:W-:Y:S05]  /*1e6f0*/  @P0 EXIT ;  /* 0x000000000000094d */ /* 0x000fea0003800000 */
[----:B0-----:R-:W-:Y:S01]  /*1e700*/  LOP3.LUT P0, RZ, R6, 0xff, RZ, 0xc0, !PT ;  /* 0x000000ff06ff7812 */ /* 0x001fe2000780c0ff */
[----:B------:R-:W-:Y:S02]  /*1e710*/  IMAD.MOV.U32 R0, RZ, RZ, 0x1 ;  /* 0x00000001ff007424 */ /* 0x000fe400078e00ff */
[----:B------:R-:W-:-:S10]  /*1e720*/  IMAD.MOV.U32 R7, RZ, RZ, RZ ;  /* 0x000000ffff077224 */ /* 0x000fd400078e00ff */
[----:B------:R-:W-:Y:S05]  /*1e730*/  @!P0 BRA `(.L_x_801) ;  /* 0x0000000c00548947 */ /* 0x000fea0003800000 */
[----:B------:R-:W0:Y:S01]  /*1e740*/  LDC R0, c[0x0][0x28c] ;  /* 0x0000a300ff007b82 */ /* 0x000e220000000800 */
[----:B------:R-:W1:Y:S01]  /*1e750*/  S2R R4, SR_TID.X ;  /* 0x0000000000047919 */ /* 0x000e620000002100 */
[----:B------:R-:W-:Y:S01]  /*1e760*/  ULDC UR5, c[0x0][0x658] ;  /* 0x0001960000057ab9 */ /* 0x000fe20000000800 */
[----:B------:R-:W-:Y:S01]  /*1e770*/  UMOV UR7, 0xffffffff ;  /* 0xffffffff00077882 */ /* 0x000fe20000000000 */
[----:B------:R-:W-:Y:S01]  /*1e780*/  ULDC UR6, c[0x0][0xc] ;  /* 0x0000030000067ab9 */ /* 0x000fe20000000800 */
[----:B------:R-:W-:Y:S01]  /*1e790*/  USHF.L.U32 UR8, UR7, UR5, URZ ;  /* 0x0000000507087299 */ /* 0x000fe2000800063f */
[----:B------:R-:W-:Y:S01]  /*1e7a0*/  BSSY B0, `(.L_x_801) ;  /* 0x00000ce000007945 */ /* 0x000fe20003800000 */
[----:B------:R-:W-:Y:S01]  /*1e7b0*/  UMOV UR9, 0x1 ;  /* 0x0000000100097882 */ /* 0x000fe20000000000 */
[----:B------:R-:W-:Y:S01]  /*1e7c0*/  ULDC UR7, c[0x0][0x10] ;  /* 0x0000040000077ab9 */ /* 0x000fe20000000800 */
[----:B------:R-:W-:Y:S01]  /*1e7d0*/  USHF.L.U32 UR18, UR9, UR5, URZ ;  /* 0x0000000509127299 */ /* 0x000fe2000800063f */
[----:B------:R-:W-:Y:S01]  /*1e7e0*/  IMAD.MOV.U32 R9, RZ, RZ, 0x1 ;  /* 0x00000001ff097424 */ /* 0x000fe200078e00ff */
[----:B------:R-:W-:Y:S01]  /*1e7f0*/  UIMAD.WIDE.U32 UR6, UR6, UR7, URZ ;  /* 0x00000007060672a5 */ /* 0x000fe2000f8e003f */
[----:B------:R-:W-:Y:S01]  /*1e800*/  IMAD.MOV.U32 R7, RZ, RZ, RZ ;  /* 0x000000ffff077224 */ /* 0x000fe200078e00ff */
[----:B------:R-:W-:Y:S01]  /*1e810*/  ULDC UR5, c[0x0][0x14] ;  /* 0x0000050000057ab9 */ /* 0x000fe20000000800 */
[----:B------:R-:W-:Y:S01]  /*1e820*/  ULDC UR4, c[0x0][0x600] ;  /* 0x0001800000047ab9 */ /* 0x000fe20000000800 */
[----:B------:R-:W-:-:S02]  /*1e830*/  UIMAD.WIDE.U32 UR20, UR6, UR5, URZ ;  /* 0x00000005061472a5 */ /* 0x000fc4000f8e003f */
[----:B------:R-:W-:Y:S02]  /*1e840*/  UIMAD UR13, UR7, UR5, URZ ;  /* 0x00000005070d72a4 */ /* 0x000fe4000f8e023f */
[----:B------:R-:W-:Y:S02]  /*1e850*/  ULOP3.LUT UR24, UR40, 0x2, URZ, 0xfc, !UPT ;  /* 0x0000000228187892 */ /* 0x000fe4000f8efc3f */
[----:B------:R-:W-:Y:S02]  /*1e860*/  UIADD3 UR4, UR4, -0x1, URZ ;  /* 0xffffffff04047890 */ /* 0x000fe4000fffe03f */
[----:B------:R-:W-:Y:S01]  /*1e870*/  ULOP3.LUT UR17, URZ, UR8, URZ, 0x33, !UPT ;  /* 0x000000083f117292 */ /* 0x000fe2000f8e333f */
[----:B0-----:R-:W-:Y:S01]  /*1e880*/  VIADD R0, R0, 0xf ;  /* 0x0000000f00007836 */ /* 0x001fe20000000000 */
[----:B------:R-:W-:Y:S01]  /*1e890*/  UIADD3 UR13, UR21, UR13, URZ ;  /* 0x0000000d150d7290 */ /* 0x000fe2000fffe03f */
[----:B------:R-:W-:-:S03]  /*1e8a0*/  ULDC.64 UR22, c[0x0][0x198] ;  /* 0x0000660000167ab9 */ /* 0x000fc60000000a00 */
[----:B------:R-:W-:-:S04]  /*1e8b0*/  SHF.R.S32.HI R5, RZ, 0x1f, R0 ;  /* 0x0000001fff057819 */ /* 0x000fc80000011400 */
[----:B------:R-:W-:Y:S01]  /*1e8c0*/  LEA.HI R5, R5, R0, RZ, 0x4 ;  /* 0x0000000005057211 */ /* 0x000fe200078f20ff */
[----:B------:R-:W-:Y:S01]  /*1e8d0*/  IMAD.MOV.U32 R0, RZ, RZ, 0x1 ;  /* 0x00000001ff007424 */ /* 0x000fe200078e00ff */
[C---:B-1----:R-:W-:Y:S02]  /*1e8e0*/  LOP3.LUT P2, RZ, R4.reuse, 0x7f, RZ, 0xc0, !PT ;  /* 0x0000007f04ff7812 */ /* 0x042fe4000784c0ff */
[----:B------:R-:W-:Y:S02]  /*1e8f0*/  SHF.R.S32.HI R6, RZ, 0x4, R5 ;  /* 0x00000004ff067819 */ /* 0x000fe40000011405 */
[----:B------:R-:W-:-:S03]  /*1e900*/  LOP3.LUT P0, RZ, R4, 0x1f, RZ, 0xc0, !PT ;  /* 0x0000001f04ff7812 */ /* 0x000fc6000780c0ff */
[----:B------:R-:W-:Y:S01]  /*1e910*/  VIADD R16, R6, 0x1 ;  /* 0x0000000106107836 */ /* 0x000fe20000000000 */
[----:B------:R-:W-:-:S13]  /*1e920*/  PLOP3.LUT P0, PT, P0, P2, PT, 0x8a, 0x0 ;  /* 0x000000000000781c */ /* 0x000fda0000705172 */
.L_x_813:
[----:B------:R-:W-:-:S03]  /*1e930*/  UMOV UR5, 0xffffffff ;  /* 0xffffffff00057882 */ /* 0x000fc60000000000 */
[----:B------:R-:W-:Y:S05]  /*1e940*/  BRA.DIV UR5, `(.L_x_802) ;  /* 0x0000001205bc7947 */ /* 0x000fea000b800000 */
[----:B------:R-:W-:-:S13]  /*1e950*/  ELECT P6, URZ, PT ;  /* 0x00000000003f782f */ /* 0x000fda00038c0000 */
.L_x_831:
[----:B------:R-:W0:Y:S01]  /*1e960*/  LDC R4, c[0x0][0x28c] ;  /* 0x0000a300ff047b82 */ /* 0x000e220000000800 */
[----:B------:R-:W-:Y:S01]  /*1e970*/  BSSY B1, `(.L_x_803) ;  /* 0x0000038000017945 */ /* 0x000fe20003800000 */
[----:B0-----:R-:W-:-:S13]  /*1e980*/  ISETP.LT.OR P6, PT, R4, 0x1, !P6 ;  /* 0x000000010400780c */ /* 0x001fda00077c1670 */
[----:B------:R-:W-:Y:S05]  /*1e990*/  @P6 BRA `(.L_x_804) ;  /* 0x0000000000d46947 */ /* 0x000fea0003800000 */
[----:B------:R-:W-:Y:S02]  /*1e9a0*/  IMAD R2, R2, 0x180, RZ ;  /* 0x0000018002027824 */ /* 0x000fe400078e02ff */
[----:B------:R-:W-:Y:S02]  /*1e9b0*/  IMAD.SHL.U32 R3, R3, 0x100, RZ ;  /* 0x0000010003037824 */ /* 0x000fe400078e00ff */
[----:B------:R-:W-:Y:S02]  /*1e9c0*/  IMAD.MOV.U32 R13, RZ, RZ, RZ ;  /* 0x000000ffff0d7224 */ /* 0x000fe400078e00ff */
[----:B------:R-:W-:Y:S02]  /*1e9d0*/  IMAD.MOV.U32 R4, RZ, RZ, R16 ;  /* 0x000000ffff047224 */ /* 0x000fe400078e0010 */
[----:B------:R-:W-:Y:S02]  /*1e9e0*/  IMAD.MOV.U32 R5, RZ, RZ, R0 ;  /* 0x000000ffff057224 */ /* 0x000fe400078e0000 */
[----:B------:R-:W-:-:S07]  /*1e9f0*/  IMAD.MOV.U32 R8, RZ, RZ, R7 ;  /* 0x000000ffff087224 */ /* 0x000fce00078e0007 */
.L_x_808:
[----:B------:R-:W0:Y:S01]  /*1ea00*/  S2R R12, SR_CgaCtaId ;  /* 0x00000000000c7919 */ /* 0x000e220000008800 */
[----:B------:R-:W-:-:S04]  /*1ea10*/  MOV R11, 0x400 ;  /* 0x00000400000b7802 */ /* 0x000fc80000000f00 */
[----:B0-----:R-:W-:Y:S02]  /*1ea20*/  LEA R15, R12, R11, 0x18 ;  /* 0x0000000b0c0f7211 */ /* 0x001fe400078ec0ff */
[----:B------:R-:W-:Y:S01]  /*1ea30*/  SHF.L.U32 R11, R5, 0x1f, RZ ;  /* 0x0000001f050b7819 */ /* 0x000fe200000006ff */
[----:B------:R-:W0:Y:S02]  /*1ea40*/  @!P2 LDC R12, c[0x0][0x500] ;  /* 0x00014000ff0cab82 */ /* 0x000e240000000800 */
[----:B------:R-:W-:-:S04]  /*1ea50*/  IMAD R14, R8, 0x8, R15 ;  /* 0x00000008080e7824 */ /* 0x000fc800078e020f */
[----:B------:R-:W1:Y:S02]  /*1ea60*/  SYNCS.PHASECHK.TRANS64.TRYWAIT P1, [R14+URZ+0x58], R11 ;  /* 0x0000580b0e0075a7 */ /* 0x000e64000802017f */
[----:B-1----:R-:W-:Y:S05]  /*1ea70*/  @!P1 BRA `(.L_x_805) ;  /* 0x0000001000909947 */ /* 0x002fea0003800000 */
.L_x_832:
[----:B------:R-:W-:Y:S01]  /*1ea80*/  UPRMT UR5, UR24, 0x9910, URZ ;  /* 0x0000991018057896 */ /* 0x000fe2000800003f */
[----:B0-----:R0:W-:Y:S03]  /*1ea90*/  @!P2 SYNCS.ARRIVE.TRANS64 RZ, [R14+URZ], R12 ;  /* 0x0000000c0effa9a7 */ /* 0x0011e6000800003f */
[----:B------:R-:W-:-:S06]  /*1eaa0*/  UISETP.NE.AND UP0, UPT, UR5, 0x2, UPT ;  /* 0x000000020500788c */ /* 0x000fcc000bf05270 */
[----:B------:R-:W-:-:S13]  /*1eab0*/  PLOP3.LUT P1, PT, PT, PT, UP0, 0x80, 0x0 ;  /* 0x000000000000781c */ /* 0x000fda0003f2f008 */
[----:B0-----:R-:W-:Y:S05]  /*1eac0*/  @P1 BRA `(.L_x_806) ;  /* 0x0000000000041947 */ /* 0x001fea0003800000 */
[----:B------:R-:W-:Y:S01]  /*1ead0*/  BPT.TRAP 0x1 ;  /* 0x000000040000795c */ /* 0x000fe20000300000 */
.L_x_806:
[----:B------:R-:W-:Y:S05]  /*1eae0*/  @P0 BRA `(.L_x_807) ;  /* 0x0000000000040947 */ /* 0x000fea0003800000 */
[----:B------:R-:W-:Y:S01]  /*1eaf0*/  BPT.TRAP 0x1 ;  /* 0x000000040000795c */ /* 0x000fe20000300000 */
.L_x_807:
[--C-:B-1----:R-:W-:Y:S01]  /*1eb00*/  IMAD R11, R8, 0x2000, R15.reuse ;  /* 0x00002000080b7824 */ /* 0x102fe200078e020f */
[----:B------:R-:W-:Y:S01]  /*1eb10*/  R2UR UR9, R14 ;  /* 0x000000000e0972ca */ /* 0x000fe200000e0000 */
[----:B------:R-:W-:Y:S01]  /*1eb20*/  IMAD R15, R8, 0x3000, R15 ;  /* 0x00003000080f7824 */ /* 0x000fe200078e020f */
[----:B------:R-:W-:Y:S01]  /*1eb30*/  UIADD3 UR6, UP0, UR22, 0xf0, URZ ;  /* 0x000000f016067890 */ /* 0x000fe2000ff1e03f */
[----:B------:R-:W-:Y:S01]  /*1eb40*/  VIADD R4, R4, 0xffffffff ;  /* 0xffffffff04047836 */ /* 0x000fe20000000000 */
[----:B------:R-:W-:Y:S01]  /*1eb50*/  R2UR UR5, R11 ;  /* 0x000000000b0572ca */ /* 0x000fe200000e0000 */
[----:B------:R-:W-:Y:S01]  /*1eb60*/  UIADD3 UR26, UP1, UR22, 0x1f0, URZ ;  /* 0x000001f0161a7890 */ /* 0x000fe2000ff3e03f */
[----:B------:R-:W-:Y:S01]  /*1eb70*/  R2UR UR8, R15 ;  /* 0x000000000f0872ca */ /* 0x000fe200000e0000 */
[----:B------:R-:W-:Y:S01]  /*1eb80*/  UIADD3.X UR7, URZ, UR23, URZ, UP0, !UPT ;  /* 0x000000173f077290 */ /* 0x000fe200087fe43f */
[----:B------:R-:W-:Y:S01]  /*1eb90*/  R2UR UR11, R3 ;  /* 0x00000000030b72ca */ /* 0x000fe200000e0000 */
[----:B------:R-:W-:Y:S01]  /*1eba0*/  VIADD R8, R8, 0x1 ;  /* 0x0000000108087836 */ /* 0x000fe20000000000 */
[C---:B------:R-:W-:Y:S01]  /*1ebb0*/  R2UR UR10, R13.reuse ;  /* 0x000000000d0a72ca */ /* 0x040fe200000e0000 */
[----:B------:R-:W-:Y:S01]  /*1ebc0*/  UIADD3.X UR27, URZ, UR23, URZ, UP1, !UPT ;  /* 0x000000173f1b7290 */ /* 0x000fe20008ffe43f */
[----:B------:R-:W-:Y:S01]  /*1ebd0*/  R2UR UR12, R10 ;  /* 0x000000000a0c72ca */ /* 0x000fe200000e0000 */
[----:B------:R-:W-:Y:S01]  /*1ebe0*/  UMOV UR14, 0x0 ;  /* 0x00000000000e7882 */ /* 0x000fe20000000000 */
[----:B------:R-:W-:Y:S01]  /*1ebf0*/  R2UR UR19, R2 ;  /* 0x00000000021372ca */ /* 0x000fe200000e0000 */
[----:B------:R-:W-:Y:S01]  /*1ec00*/  UMOV UR15, 0x10000000 ;  /* 0x10000000000f7882 */ /* 0x000fe20000000000 */
[----:B------:R-:W-:Y:S01]  /*1ec10*/  ISETP.GT.AND P3, PT, R4, 0x1, PT ;  /* 0x000000010400780c */ /* 0x000fe20003f64270 */
[----:B------:R-:W-:Y:S01]  /*1ec20*/  UIADD3 UR5, UR5, 0x180, URZ ;  /* 0x0000018005057890 */ /* 0x000fe2000fffe03f */
[----:B------:R-:W-:Y:S01]  /*1ec30*/  ISETP.NE.AND P1, PT, R8, 0xb, PT ;  /* 0x0000000b0800780c */ /* 0x000fe20003f25270 */
[----:B------:R-:W-:Y:S01]  /*1ec40*/  UIADD3 UR16, UR8, 0x16180, URZ ;  /* 0x0001618008107890 */ /* 0x000fe2000fffe03f */
[----:B------:R-:W-:-:S02]  /*1ec50*/  VIADD R13, R13, 0x10 ;  /* 0x000000100d0d7836 */ /* 0x000fc40000000000 */
[----:B------:R-:W-:Y:S02]  /*1ec60*/  SEL R12, RZ, 0x1, P1 ;  /* 0x00000001ff0c7807 */ /* 0x000fe40000800000 */
[----:B------:R-:W-:Y:S01]  /*1ec70*/  UMOV UR8, UR5 ;  /* 0x0000000500087c82 */ /* 0x000fe20008000000 */
[----:B------:R-:W-:Y:S01]  /*1ec80*/  SEL R8, R8, RZ, P1 ;  /* 0x000000ff08087207 */ /* 0x000fe20000800000 */
[----:B------:R0:W-:Y:S01]  /*1ec90*/  UTMALDG.3D [UR8], [UR6], desc[UR14] ;  /* 0x00000e08060075b4 */ /* 0x0001e20008011000 */
[----:B------:R-:W-:Y:S01]  /*1eca0*/  LOP3.LUT R5, R5, R12, RZ, 0x3c, !PT ;  /* 0x0000000c05057212 */ /* 0x000fe200078e3cff */
[----:B0-----:R-:W-:Y:S01]  /*1ecb0*/  UMOV UR8, UR16 ;  /* 0x0000001000087c82 */ /* 0x001fe20008000000 */
[----:B------:R-:W-:Y:S02]  /*1ecc0*/  UMOV UR11, UR19 ;  /* 0x00000013000b7c82 */ /* 0x000fe40008000000 */
[----:B------:R0:W-:Y:S02]  /*1ecd0*/  UTMALDG.3D [UR8], [UR26], desc[UR14] ;  /* 0x00000e081a0075b4 */ /* 0x0001e40008011000 */
[----:B0-----:R-:W-:Y:S05]  /*1ece0*/  @P3 BRA `(.L_x_808) ;  /* 0xfffffffc00443947 */ /* 0x001fea000383ffff */
.L_x_804:
[----:B------:R-:W-:Y:S05]  /*1ecf0*/  BSYNC B1 ;  /* 0x0000000000017941 */ /* 0x000fea0003800000 */
.L_x_803:
[----:B------:R-:W2:Y:S01]  /*1ed00*/  LDL.LU R15, [R1+0x300] ;  /* 0x00030000010f7983 */ /* 0x000ea20000300800 */
[----:B------:R-:W-:Y:S01]  /*1ed10*/  LOP3.LUT P1, RZ, R9, 0xff, RZ, 0xc0, !PT ;  /* 0x000000ff09ff7812 */ /* 0x000fe2000782c0ff */
[C---:B------:R-:W-:Y:S01]  /*1ed20*/  IMAD.IADD R4, R6.reuse, 0x1, R7 ;  /* 0x0000000106047824 */ /* 0x040fe200078e0207 */
[----:B------:R-:W-:Y:S01]  /*1ed30*/  ULDC.64 UR6, c[0x0][0x650] ;  /* 0x0001940000067ab9 */ /* 0x000fe20000000a00 */
[----:B------:R-:W3:Y:S01]  /*1ed40*/  LDL.LU R14, [R1+0x304] ;  /* 0x00030400010e7983 */ /* 0x000ee20000300800 */
[----:B------:R-:W-:Y:S01]  /*1ed50*/  ISETP.GE.U32.AND P3, PT, R6, 0xb, PT ;  /* 0x0000000b0600780c */ /* 0x000fe20003f66070 */
[----:B------:R-:W-:Y:S01]  /*1ed60*/  BSSY B1, `(.L_x_809) ;  /* 0x000006f000017945 */ /* 0x000fe20003800000 */
[----:B------:R-:W-:Y:S01]  /*1ed70*/  IMAD.MOV.U32 R10, RZ, RZ, -0x1 ;  /* 0xffffffffff0a7424 */ /* 0x000fe200078e00ff */
[----:B------:R-:W-:-:S06]  /*1ed80*/  PRMT R9, RZ, 0x7610, R9 ;  /* 0x00007610ff097816 */ /* 0x000fcc0000000009 */
[----:B------:R-:W0:Y:S01]  /*1ed90*/  @P1 S2R R3, SR_CgaCtaId ;  /* 0x0000000000031919 */ /* 0x000e220000008800 */
[----:B------:R-:W-:-:S04]  /*1eda0*/  @P1 MOV R2, 0x400 ;  /* 0x0000040000021802 */ /* 0x000fc80000000f00 */
[----:B0-----:R-:W-:-:S04]  /*1edb0*/  @P1 LEA R2, R3, R2, 0x18 ;  /* 0x0000000203021211 */ /* 0x001fc800078ec0ff */
[----:B------:R0:W-:Y:S01]  /*1edc0*/  @P1 SYNCS.ARRIVE.TRANS64.A1T0 RZ, [R2+URZ+0xc8], RZ ;  /* 0x0000c8ff02ff19a7 */ /* 0x0001e2000810003f */
[----:B------:R-:W-:-:S04]  /*1edd0*/  ISETP.GT.U32.AND P1, PT, R4, 0xa, PT ;  /* 0x0000000a0400780c */ /* 0x000fc80003f24070 */
[----:B------:R-:W-:Y:S01]  /*1ede0*/  ISETP.LT.U32.AND P1, PT, R6, 0xb, P1 ;  /* 0x0000000b0600780c */ /* 0x000fe20000f21070 */
[----:B0-----:R-:W-:-:S04]  /*1edf0*/  IMAD.WIDE.U32 R2, R4, -0x45d1745d, RZ ;  /* 0xba2e8ba304027825 */ /* 0x001fc800078e00ff */
[----:B------:R-:W-:Y:S01]  /*1ee00*/  IMAD.MOV.U32 R2, RZ, RZ, -0x1 ;  /* 0xffffffffff027424 */ /* 0x000fe200078e00ff */
[----:B------:R-:W-:Y:S02]  /*1ee10*/  SHF.R.U32.HI R5, RZ, 0x3, R3 ;  /* 0x00000003ff057819 */ /* 0x000fe40000011603 */
[----:B------:R-:W-:-:S03]  /*1ee20*/  SEL R3, RZ, 0x1, !P1 ;  /* 0x00000001ff037807 */ /* 0x000fc60004800000 */
[--C-:B------:R-:W-:Y:S01]  /*1ee30*/  IMAD R7, R5, -0xb, R4.reuse ;  /* 0xfffffff505077824 */ /* 0x100fe200078e0204 */
[----:B------:R-:W-:Y:S01]  /*1ee40*/  LOP3.LUT R0, R0, R3, RZ, 0x3c, !PT ;  /* 0x0000000300007212 */ /* 0x000fe200078e3cff */
[----:B------:R-:W-:Y:S01]  /*1ee50*/  IMAD.MOV.U32 R3, RZ, RZ, -0x1 ;  /* 0xffffffffff037424 */ /* 0x000fe200078e00ff */
[----:B------:R-:W-:Y:S02]  /*1ee60*/  PRMT R4, RZ, 0x7610, R4 ;  /* 0x00007610ff047816 */ /* 0x000fe40000000004 */
[----:B------:R-:W-:Y:S02]  /*1ee70*/  @P3 LOP3.LUT R0, R0, 0x1, R5, 0x78, !PT ;  /* 0x0000000100003812 */ /* 0x000fe400078e7805 */
[----:B---3--:R-:W-:-:S04]  /*1ee80*/  IADD3 R14, P1, R14, UR20, RZ ;  /* 0x000000140e0e7c10 */ /* 0x008fc8000ff3e0ff */
[----:B--2---:R-:W-:Y:S01]  /*1ee90*/  IADD3.X R15, R15, UR13, RZ, P1, !PT ;  /* 0x0000000d0f0f7c10 */ /* 0x004fe20008ffe4ff */
[----:B------:R0:W-:Y:S01]  /*1eea0*/  STL [R1+0x304], R14 ;  /* 0x0003040e01007387 */ /* 0x0001e20000100800 */
[----:B------:R-:W-:-:S03]  /*1eeb0*/  ISETP.GE.U32.AND P1, PT, R14, UR6, PT ;  /* 0x000000060e007c0c */ /* 0x000fc6000bf26070 */
[----:B------:R0:W-:Y:S01]  /*1eec0*/  STL [R1+0x300], R15 ;  /* 0x0003000f01007387 */ /* 0x0001e20000100800 */
[----:B------:R-:W-:-:S13]  /*1eed0*/  ISETP.GE.U32.AND.EX P1, PT, R15, UR7, PT, P1 ;  /* 0x000000070f007c0c */ /* 0x000fda000bf26110 */
[----:B0-----:R-:W-:Y:S05]  /*1eee0*/  @P1 BRA `(.L_x_810) ;  /* 0x0000000400581947 */ /* 0x001fea0003800000 */
[----:B------:R-:W0:Y:S01]  /*1eef0*/  S2R R8, SR_CTAID.X ;  /* 0x0000000000087919 */ /* 0x000e220000002500 */
[----:B------:R-:W1:Y:S01]  /*1ef00*/  LDC R11, c[0x0][0x65c] ;  /* 0x00019700ff0b7b82 */ /* 0x000e620000000800 */
[----:B------:R-:W-:Y:S01]  /*1ef10*/  ULDC UR5, c[0x0][0x150] ;  /* 0x0000540000057ab9 */ /* 0x000fe20000000800 */
[----:B------:R-:W-:Y:S01]  /*1ef20*/  ULDC.64 UR6, c[0x0][0x628] ;  /* 0x00018a0000067ab9 */ /* 0x000fe20000000a00 */
[----:B------:R-:W2:Y:S01]  /*1ef30*/  S2R R5, SR_CTAID.Y ;  /* 0x0000000000057919 */ /* 0x000ea20000002600 */
[----:B------:R-:W-:Y:S01]  /*1ef40*/  ISETP.NE.U32.AND P1, PT, RZ, UR6, PT ;  /* 0x00000006ff007c0c */ /* 0x000fe2000bf25070 */
[----:B------:R-:W-:-:S03]  /*1ef50*/  ULDC UR8, c[0x0][0x630] ;  /* 0x00018c0000087ab9 */ /* 0x000fc60000000800 */
[----:B------:R-:W3:Y:S01]  /*1ef60*/  LDC R3, c[0x0][0x144] ;  /* 0x00005100ff037b82 */ /* 0x000ee20000000800 */
[----:B------:R-:W-:-:S07]  /*1ef70*/  ISETP.NE.AND.EX P1, PT, RZ, UR7, PT, P1 ;  /* 0x00000007ff007c0c */ /* 0x000fce000bf25310 */
[----:B------:R-:W4:Y:S01]  /*1ef80*/  LDC R12, c[0x0][0x148] ;  /* 0x00005200ff0c7b82 */ /* 0x000f220000000800 */
[----:B-1----:R-:W-:Y:S02]  /*1ef90*/  ISETP.NE.AND P4, PT, R11, 0x1, PT ;  /* 0x000000010b00780c */ /* 0x002fe40003f85270 */
[----:B0-----:R-:W-:Y:S02]  /*1efa0*/  I2FP.F32.U32 R2, R8 ;  /* 0x0000000800027245 */ /* 0x001fe40000201000 */
[----:B--2---:R-:W-:-:S03]  /*1efb0*/  I2FP.F32.U32 R4, R5 ;  /* 0x0000000500047245 */ /* 0x004fc60000201000 */
[----:B------:R-:W-:Y:S01]  /*1efc0*/  FMUL R2, R2, UR5 ;  /* 0x0000000502027c20 */ /* 0x000fe20008400000 */
[----:B------:R-:W-:Y:S02]  /*1efd0*/  ULDC UR5, c[0x0][0x154] ;  /* 0x0000550000057ab9 */ /* 0x000fe40000000800 */
[----:B------:R-:W-:-:S03]  /*1efe0*/  FMUL R10, R4, UR5 ;  /* 0x00000005040a7c20 */ /* 0x000fc60008400000 */
[----:B------:R-:W0:Y:S08]  /*1eff0*/  F2I.U32.TRUNC.NTZ R2, R2 ;  /* 0x0000000200027305 */ /* 0x000e30000020f000 */
[----:B------:R-:W1:Y:S01]  /*1f000*/  F2I.U32.TRUNC.NTZ R10, R10 ;  /* 0x0000000a000a7305 */ /* 0x000e62000020f000 */
[----:B0-----:R-:W-:Y:S02]  /*1f010*/  IMAD.MOV R4, RZ, RZ, -R2 ;  /* 0x000000ffff047224 */ /* 0x001fe400078e0a02 */
[----:B------:R-:W-:-:S02]  /*1f020*/  IMAD.MOV.U32 R2, RZ, RZ, R14 ;  /* 0x000000ffff027224 */ /* 0x000fc400078e000e */
[----:B---3--:R-:W-:Y:S02]  /*1f030*/  IMAD R8, R3, R4, R8 ;  /* 0x0000000403087224 */ /* 0x008fe400078e0208 */
[----:B-1----:R-:W-:-:S04]  /*1f040*/  IMAD.MOV R3, RZ, RZ, -R10 ;  /* 0x000000ffff037224 */ /* 0x002fc800078e0a0a */
[----:B----4-:R-:W-:Y:S02]  /*1f050*/  @P4 IMAD R8, R12, R3, R5 ;  /* 0x000000030c084224 */ /* 0x010fe400078e0205 */
[----:B------:R-:W-:Y:S01]  /*1f060*/  IMAD.MOV.U32 R3, RZ, RZ, R15 ;  /* 0x000000ffff037224 */ /* 0x000fe200078e000f */
[----:B------:R-:W-:Y:S06]  /*1f070*/  @!P1 BRA `(.L_x_811) ;  /* 0x0000000000289947 */ /* 0x000fec0003800000 */
[----:B------:R-:W-:Y:S02]  /*1f080*/  ULDC UR5, c[0x0][0x634] ;  /* 0x00018d0000057ab9 */ /* 0x000fe40000000800 */
[----:B------:R-:W-:-:S05]  /*1f090*/  IADD3 R3, P1, R14, UR5, RZ ;  /* 0x000000050e037c10 */ /* 0x000fca000ff3e0ff */
[----:B------:R-:W-:-:S04]  /*1f0a0*/  IMAD.X R11, RZ, RZ, R15, P1 ;  /* 0x000000ffff0b7224 */ /* 0x000fc800008e060f */
[----:B------:R-:W-:-:S04]  /*1f0b0*/  IMAD.WIDE.U32 R4, R11, UR6, RZ ;  /* 0x000000060b047c25 */ /* 0x000fc8000f8e00ff */
[----:B------:R-:W-:-:S04]  /*1f0c0*/  IMAD.WIDE.U32 R4, P1, R3, UR7, R4 ;  /* 0x0000000703047c25 */ /* 0x000fc8000f820004 */
[----:B------:R-:W-:-:S04]  /*1f0d0*/  IMAD.WIDE.U32 R2, R3, UR6, RZ ;  /* 0x0000000603027c25 */ /* 0x000fc8000f8e00ff */
[----:B------:R-:W-:Y:S01]  /*1f0e0*/  IMAD.MOV.U32 R2, RZ, RZ, R5 ;  /* 0x000000ffff027224 */ /* 0x000fe200078e0005 */
[----:B------:R-:W-:Y:S01]  /*1f0f0*/  IADD3 RZ, P3, R3, R4, RZ ;  /* 0x0000000403ff7210 */ /* 0x000fe20007f7e0ff */
[----:B------:R-:W-:-:S04]  /*1f100*/  IMAD.X R3, RZ, RZ, RZ, P1 ;  /* 0x000000ffff037224 */ /* 0x000fc800008e06ff */
[----:B------:R-:W-:-:S08]  /*1f110*/  IMAD.WIDE.U32.X R2, R11, UR7, R2, P3 ;  /* 0x000000070b027c25 */ /* 0x000fd000098e0402 */
.L_x_811:
[--C-:B------:R-:W-:Y:S01]  /*1f120*/  SHF.R.U64 R10, R2, UR8, R3.reuse ;  /* 0x00000008020a7c19 */ /* 0x100fe20008001203 */
[----:B------:R-:W-:Y:S01]  /*1f130*/  ULDC.64 UR6, c[0x0][0x620] ;  /* 0x0001880000067ab9 */ /* 0x000fe20000000a00 */
[----:B------:R-:W-:Y:S01]  /*1f140*/  SHF.R.U32.HI R2, RZ, UR8, R3 ;  /* 0x00000008ff027c19 */ /* 0x000fe20008011603 */
[----:B------:R-:W-:Y:S01]  /*1f150*/  IMAD.MOV.U32 R3, RZ, RZ, R15 ;  /* 0x000000ffff037224 */ /* 0x000fe200078e000f */
[----:B------:R-:W-:Y:S01]  /*1f160*/  IADD3 R11, P1, RZ, -R10, RZ ;  /* 0x8000000aff0b7210 */ /* 0x000fe20007f3e0ff */
[----:B------:R-:W-:-:S04]  /*1f170*/  ULDC UR5, c[0x0][0x618] ;  /* 0x0001860000057ab9 */ /* 0x000fc80000000800 */
[----:B------:R-:W-:-:S04]  /*1f180*/  IMAD.X R2, RZ, RZ, ~R2, P1 ;  /* 0x000000ffff027224 */ /* 0x000fc800008e0e02 */
[----:B------:R-:W-:-:S04]  /*1f190*/  IMAD R2, R2, UR6, RZ ;  /* 0x0000000602027c24 */ /* 0x000fc8000f8e02ff */
[----:B------:R-:W-:Y:S02]  /*1f1a0*/  IMAD R5, R11, UR7, R2 ;  /* 0x000000070b057c24 */ /* 0x000fe4000f8e0202 */
[----:B------:R-:W-:-:S04]  /*1f1b0*/  IMAD.MOV.U32 R2, RZ, RZ, R14 ;  /* 0x000000ffff027224 */ /* 0x000fc800078e000e */
[----:B------:R-:W-:Y:S01]  /*1f1c0*/  IMAD.WIDE.U32 R2, R11, UR6, R2 ;  /* 0x000000060b027c25 */ /* 0x000fe2000f8e0002 */
[----:B------:R-:W-:Y:S02]  /*1f1d0*/  ULDC.64 UR6, c[0x0][0x640] ;  /* 0x0001900000067ab9 */ /* 0x000fe40000000a00 */
[----:B------:R-:W-:Y:S01]  /*1f1e0*/  ISETP.NE.U32.AND P1, PT, RZ, UR6, PT ;  /* 0x00000006ff007c0c */ /* 0x000fe2000bf25070 */
[----:B------:R-:W-:-:S03]  /*1f1f0*/  IMAD.IADD R3, R3, 0x1, R5 ;  /* 0x0000000103037824 */ /* 0x000fc600078e0205 */
[----:B------:R-:W-:Y:S02]  /*1f200*/  ISETP.NE.AND.EX P1, PT, RZ, UR7, PT, P1 ;  /* 0x00000007ff007c0c */ /* 0x000fe4000bf25310 */
[--C-:B------:R-:W-:Y:S02]  /*1f210*/  SHF.R.U64 R11, R2, UR5, R3.reuse ;  /* 0x00000005020b7c19 */ /* 0x100fe40008001203 */
[----:B------:R-:W-:Y:S01]  /*1f220*/  SHF.R.U32.HI R2, RZ, UR5, R3 ;  /* 0x00000005ff027c19 */ /* 0x000fe20008011603 */
[----:B------:R-:W-:-:S03]  /*1f230*/  ULDC UR5, c[0x0][0x608] ;  /* 0x0001820000057ab9 */ /* 0x000fc60000000800 */
[--C-:B------:R-:W-:Y:S02]  /*1f240*/  SHF.R.U64 R12, R11, UR5, R2.reuse ;  /* 0x000000050b0c7c19 */ /* 0x100fe40008001202 */
[----:B------:R-:W-:Y:S01]  /*1f250*/  SHF.R.U32.HI R3, RZ, UR5, R2 ;  /* 0x00000005ff037c19 */ /* 0x000fe20008011602 */
[----:B------:R-:W-:-:S03]  /*1f260*/  ULDC UR5, c[0x0][0x658] ;  /* 0x0001960000057ab9 */ /* 0x000fc60000000800 */
[--C-:B------:R-:W-:Y:S02]  /*1f270*/  SHF.R.U64 R13, R12, UR5, R3.reuse ;  /* 0x000000050c0d7c19 */ /* 0x100fe40008001203 */
[----:B------:R-:W-:-:S03]  /*1f280*/  SHF.R.U32.HI R14, RZ, UR5, R3 ;  /* 0x00000005ff0e7c19 */ /* 0x000fc60008011603 */
[----:B------:R-:W-:Y:S02]  /*1f290*/  IMAD.MOV.U32 R2, RZ, RZ, R13 ;  /* 0x000000ffff027224 */ /* 0x000fe400078e000d */
        /* <DEDUP_REMOVED lines=12> */
.L_x_812:
[----:B------:R-:W-:Y:S01]  /*1f360*/  ULDC UR5, c[0x0][0x648] ;  /* 0x0001920000057ab9 */ /* 0x000fe20000000800 */
[----:B------:R-:W-:Y:S01]  /*1f370*/  LOP3.LUT R12, R12, UR17, RZ, 0xc0, !PT ;  /* 0x000000110c0c7c12 */ /* 0x000fe2000f8ec0ff */
[----:B------:R-:W-:Y:S01]  /*1f380*/  IMAD.MOV.U32 R4, RZ, RZ, 0x1 ;  /* 0x00000001ff047424 */ /* 0x000fe200078e00ff */
[----:B------:R-:W-:Y:S01]  /*1f390*/  SHF.R.U64 R3, R2, UR5, R3 ;  /* 0x0000000502037c19 */ /* 0x000fe20008001203 */
[----:B------:R-:W-:-:S04]  /*1f3a0*/  ULDC UR5, c[0x0][0x638] ;  /* 0x00018e0000057ab9 */ /* 0x000fc80000000800 */
[----:B------:R-:W-:Y:S02]  /*1f3b0*/  IMAD.MOV R2, RZ, RZ, -R3 ;  /* 0x000000ffff027224 */ /* 0x000fe400078e0a03 */
[----:B------:R-:W-:Y:S02]  /*1f3c0*/  IMAD R5, R3, UR18, R12 ;  /* 0x0000001203057c24 */ /* 0x000fe4000f8e020c */
[----:B------:R-:W-:Y:S01]  /*1f3d0*/  IMAD R13, R2, UR5, R13 ;  /* 0x00000005020d7c24 */ /* 0x000fe2000f8e020d */
[----:B------:R-:W-:Y:S01]  /*1f3e0*/  ULDC UR5, c[0x0][0x610] ;  /* 0x0001840000057ab9 */ /* 0x000fe20000000800 */
[----:B------:R-:W-:Y:S01]  /*1f3f0*/  LOP3.LUT R2, R11, UR4, RZ, 0xc0, !PT ;  /* 0x000000040b027c12 */ /* 0x000fe2000f8ec0ff */
[----:B------:R-:W-:Y:S01]  /*1f400*/  IMAD R8, R5, UR5, R8 ;  /* 0x0000000505087c24 */ /* 0x000fe2000f8e0208 */
[----:B------:R-:W-:-:S03]  /*1f410*/  ULDC UR5, c[0x0][0x600] ;  /* 0x0001800000057ab9 */ /* 0x000fc60000000800 */
[----:B------:R-:W-:-:S05]  /*1f420*/  IMAD R13, R13, UR5, R2 ;  /* 0x000000050d0d7c24 */ /* 0x000fca000f8e0202 */
[----:B------:R-:W-:Y:S02]  /*1f430*/  SEL R2, R13, R8, !P4 ;  /* 0x000000080d027207 */ /* 0x000fe40006000000 */
[----:B------:R-:W-:-:S07]  /*1f440*/  SEL R3, R8, R13, !P4 ;  /* 0x0000000d08037207 */ /* 0x000fce0006000000 */
.L_x_810:
[----:B------:R-:W-:Y:S05]  /*1f450*/  BSYNC B1 ;  /* 0x0000000000017941 */ /* 0x000fea0003800000 */
.L_x_809:
[----:B------:R-:W-:-:S13]  /*1f460*/  LOP3.LUT P1, RZ, R4, 0xff, RZ, 0xc0, !PT ;  /* 0x000000ff04ff7812 */ /* 0x000fda000782c0ff */
[----:B------:R-:W-:Y:S05]  /*1f470*/  @P1 BRA `(.L_x_813) ;  /* 0xfffffff4002c1947 */ /* 0x000fea000383ffff */
[----:B------:R-:W-:Y:S05]  /*1f480*/  BSYNC B0 ;  /* 0x0000000000007941 */ /* 0x000fea0003800000 */
.L_x_801:
[----:B------:R-:W-:-:S03]  /*1f490*/  UMOV UR5, 0xffffffff ;  /* 0xffffffff00057882 */ /* 0x000fc60000000000 */
[----:B------:R-:W-:Y:S05]  /*1f4a0*/  BRA.DIV UR5, `(.L_x_814) ;  /* 0x0000000a05187947 */ /* 0x000fea000b800000 */
[----:B------:R-:W-:-:S13]  /*1f4b0*/  ELECT P6, URZ, PT ;  /* 0x00000000003f782f */ /* 0x000fda00038c0000 */
.L_x_835:
[----:B------:R-:W-:Y:S04]  /*1f4c0*/  BSSY B0, `(.L_x_815) ;  /* 0x000006b000007945 */ /* 0x000fe80003800000 */
[----:B------:R-:W-:Y:S05]  /*1f4d0*/  @!P6 BRA `(.L_x_816) ;  /* 0x0000000400a4e947 */ /* 0x000fea0003800000 */
[----:B------:R-:W-:-:S04]  /*1f4e0*/  ULOP3.LUT UR5, UR40, 0x2, URZ, 0xfc, !UPT ;  /* 0x0000000228057892 */ /* 0x000fc8000f8efc3f */
[----:B------:R-:W-:-:S06]  /*1f4f0*/  UISETP.NE.AND UP0, UPT, UR5, 0x3, UPT ;  /* 0x000000030500788c */ /* 0x000fcc000bf05270 */
[----:B------:R-:W-:-:S13]  /*1f500*/  PLOP3.LUT P0, PT, PT, PT, UP0, 0x80, 0x0 ;  /* 0x000000000000781c */ /* 0x000fda0003f0f008 */
[----:B------:R-:W-:Y:S05]  /*1f510*/  @!P0 BRA `(.L_x_817) ;  /* 0x0000000000048947 */ /* 0x000fea0003800000 */
[----:B------:R-:W-:Y:S01]  /*1f520*/  BPT.TRAP 0x1 ;  /* 0x000000040000795c */ /* 0x000fe20000300000 */
.L_x_817:
[----:B------:R-:W0:Y:S01]  /*1f530*/  S2R R3, SR_CgaCtaId ;  /* 0x0000000000037919 */ /* 0x000e220000008800 */
[----:B------:R-:W-:-:S04]  /*1f540*/  MOV R2, 0x400 ;  /* 0x0000040000027802 */ /* 0x000fc80000000f00 */
[----:B0-----:R-:W-:Y:S02]  /*1f550*/  LEA R2, R3, R2, 0x18 ;  /* 0x0000000203027211 */ /* 0x001fe400078ec0ff */
[----:B------:R-:W-:-:S03]  /*1f560*/  SHF.L.U32 R3, R0, 0x1f, RZ ;  /* 0x0000001f00037819 */ /* 0x000fc600000006ff */
[----:B------:R-:W-:-:S04]  /*1f570*/  VIADD R2, R2, 0x58 ;  /* 0x0000005802027836 */ /* 0x000fc80000000000 */
[----:B------:R-:W-:-:S04]  /*1f580*/  IMAD R4, R7, 0x8, R2 ;  /* 0x0000000807047824 */ /* 0x000fc800078e0202 */
[----:B------:R-:W0:Y:S02]  /*1f590*/  SYNCS.PHASECHK.TRANS64.TRYWAIT P0, [R4+URZ], R3 ;  /* 0x00000003040075a7 */ /* 0x000e24000800017f */
[----:B0-----:R-:W-:Y:S05]  /*1f5a0*/  @!P0 BRA `(.L_x_818) ;  /* 0x0000000400f88947 */ /* 0x001fea0003800000 */
.L_x_836:
[----:B------:R-:W-:-:S05]  /*1f5b0*/  VIADD R7, R7, 0x1 ;  /* 0x0000000107077836 */ /* 0x000fca0000000000 */
[----:B------:R-:W-:-:S04]  /*1f5c0*/  ISETP.NE.AND P0, PT, R7, 0xb, PT ;  /* 0x0000000b0700780c */ /* 0x000fc80003f05270 */
[----:B0-----:R-:W-:Y:S02]  /*1f5d0*/  SEL R3, RZ, 0x1, P0 ;  /* 0x00000001ff037807 */ /* 0x001fe40000000000 */
[----:B------:R-:W-:Y:S02]  /*1f5e0*/  SEL R7, R7, RZ, P0 ;  /* 0x000000ff07077207 */ /* 0x000fe40000000000 */
[----:B------:R-:W-:-:S03]  /*1f5f0*/  LOP3.LUT R4, R0, R3, RZ, 0x3c, !PT ;  /* 0x0000000300047212 */ /* 0x000fc600078e3cff */
[----:B------:R-:W-:Y:S01]  /*1f600*/  IMAD R3, R7, 0x8, R2 ;  /* 0x0000000807037824 */ /* 0x000fe200078e0202 */
[----:B------:R-:W-:-:S04]  /*1f610*/  SHF.L.U32 R0, R4, 0x1f, RZ ;  /* 0x0000001f04007819 */ /* 0x000fc800000006ff */
[----:B------:R-:W0:Y:S02]  /*1f620*/  SYNCS.PHASECHK.TRANS64.TRYWAIT P0, [R3+URZ], R0 ;  /* 0x00000000030075a7 */ /* 0x000e24000800017f */
[----:B0-----:R-:W-:Y:S05]  /*1f630*/  @!P0 BRA `(.L_x_819) ;  /* 0x0000000400e88947 */ /* 0x001fea0003800000 */
.L_x_837:
[----:B0-----:R-:W-:-:S05]  /*1f640*/  VIADD R0, R7, 0x1 ;  /* 0x0000000107007836 */ /* 0x001fca0000000000 */
[----:B------:R-:W-:-:S04]  /*1f650*/  ISETP.NE.AND P0, PT, R0, 0xb, PT ;  /* 0x0000000b0000780c */ /* 0x000fc80003f05270 */
[----:B------:R-:W-:Y:S02]  /*1f660*/  SEL R3, RZ, 0x1, P0 ;  /* 0x00000001ff037807 */ /* 0x000fe40000000000 */
[----:B------:R-:W-:Y:S02]  /*1f670*/  SEL R5, R0, RZ, P0 ;  /* 0x000000ff00057207 */ /* 0x000fe40000000000 */
[----:B------:R-:W-:-:S03]  /*1f680*/  LOP3.LUT R4, R4, R3, RZ, 0x3c, !PT ;  /* 0x0000000304047212 */ /* 0x000fc600078e3cff */
[----:B------:R-:W-:Y:S01]  /*1f690*/  IMAD R3, R5, 0x8, R2 ;  /* 0x0000000805037824 */ /* 0x000fe200078e0202 */
[----:B------:R-:W-:-:S04]  /*1f6a0*/  SHF.L.U32 R0, R4, 0x1f, RZ ;  /* 0x0000001f04007819 */ /* 0x000fc800000006ff */
[----:B------:R-:W0:Y:S02]  /*1f6b0*/  SYNCS.PHASECHK.TRANS64.TRYWAIT P0, [R3+URZ], R0 ;  /* 0x00000000030075a7 */ /* 0x000e24000800017f */
[----:B0-----:R-:W-:Y:S05]  /*1f6c0*/  @!P0 BRA `(.L_x_820) ;  /* 0x0000000400d88947 */ /* 0x001fea0003800000 */
.L_x_838:
        /* <DEDUP_REMOVED lines=9> */
.L_x_839:
        /* <DEDUP_REMOVED lines=9> */
.L_x_840:
        /* <DEDUP_REMOVED lines=9> */
.L_x_841:
        /* <DEDUP_REMOVED lines=9> */
.L_x_842:
        /* <DEDUP_REMOVED lines=9> */
.L_x_843:
        /* <DEDUP_REMOVED lines=9> */
.L_x_844:
        /* <DEDUP_REMOVED lines=9> */
.L_x_845:
[----:B0-----:R-:W-:-:S05]  /*1fac0*/  VIADD R0, R5, 0x1 ;  /* 0x0000000105007836 */ /* 0x001fca0000000000 */
[----:B------:R-:W-:-:S04]  /*1fad0*/  ISETP.NE.AND P0, PT, R0, 0xb, PT ;  /* 0x0000000b0000780c */ /* 0x000fc80003f05270 */
[----:B------:R-:W-:Y:S02]  /*1fae0*/  SEL R4, RZ, 0x1, P0 ;  /* 0x00000001ff047807 */ /* 0x000fe40000000000 */
[----:B------:R-:W-:Y:S02]  /*1faf0*/  SEL R3, R0, RZ, P0 ;  /* 0x000000ff00037207 */ /* 0x000fe40000000000 */
[----:B------:R-:W-:-:S03]  /*1fb00*/  LOP3.LUT R0, R7, R4, RZ, 0x3c, !PT ;  /* 0x0000000407007212 */ /* 0x000fc600078e3cff */
[----:B------:R-:W-:Y:S01]  /*1fb10*/  IMAD R3, R3, 0x8, R2 ;  /* 0x0000000803037824 */ /* 0x000fe200078e0202 */
[----:B------:R-:W-:-:S07]  /*1fb20*/  SHF.L.U32 R0, R0, 0x1f, RZ ;  /* 0x0000001f00007819 */ /* 0x000fce00000006ff */
.L_x_828:
[----:B0-----:R0:W1:Y:S02]  /*1fb30*/  SYNCS.PHASECHK.TRANS64.TRYWAIT P0, [R3+URZ], R0 ;  /* 0x00000000030075a7 */ /* 0x001064000800017f */
[----:B-1----:R-:W-:Y:S05]  /*1fb40*/  @!P0 NANOSLEEP.SYNCS 0x989680 ;  /* 0x009896800000895d */ /* 0x002fea0003900000 */
[----:B------:R-:W1:Y:S02]  /*1fb50*/  @!P0 SYNCS.PHASECHK.TRANS64 P0, [R3+URZ], R0 ;  /* 0x00000000030085a7 */ /* 0x000e64000800007f */
[----:B-1----:R-:W-:Y:S05]  /*1fb60*/  @!P0 BRA `(.L_x_828) ;  /* 0xfffffffc00f08947 */ /* 0x002fea000383ffff */
.L_x_816:
[----:B------:R-:W-:Y:S05]  /*1fb70*/  BSYNC B0 ;  /* 0x0000000000007941 */ /* 0x000fea0003800000 */
.L_x_815:
[----:B------:R-:W-:Y:S05]  /*1fb80*/  EXIT ;  /* 0x000000000000794d */ /* 0x000fea0003800000 */
.L_x_18:
[----:B-1----:R1:W4:Y:S02]  /*1fb90*/  SYNCS.PHASECHK.TRANS64.TRYWAIT P1, [R3+URZ], R0 ;  /* 0x00000000030075a7 */ /* 0x002324000802017f */
[----:B----4-:R-:W-:Y:S05]  /*1fba0*/  @!P1 NANOSLEEP.SYNCS 0x989680 ;  /* 0x009896800000995d */ /* 0x010fea0003900000 */
[----:B------:R-:W4:Y:S02]  /*1fbb0*/  @!P1 SYNCS.PHASECHK.TRANS64 P1, [R3+URZ], R0 ;  /* 0x00000000030095a7 */ /* 0x000f24000802007f */
[----:B----4-:R-:W-:Y:S05]  /*1fbc0*/  @!P1 BRA `(.L_x_18) ;  /* 0xfffffffc00f09947 */ /* 0x010fea000383ffff */
[----:B------:R-:W-:Y:S05]  /*1fbd0*/  BRA `(.L_x_17) ;  /* 0xfffffe1800107947 */ /* 0x000fea000383ffff */
.L_x_23:
[----:B-1----:R-:W-:-:S04]  /*1fbe0*/  IMAD.U32 R6, RZ, RZ, UR4 ;  /* 0x00000004ff067e24 */ /* 0x002fc8000f8e00ff */
[----:B------:R1:W2:Y:S03]  /*1fbf0*/  SYNCS.PHASECHK.TRANS64.TRYWAIT P1, [R6+URZ], R4 ;  /* 0x00000004060075a7 */ /* 0x0002a6000802017f */
[----:B--2---:R-:W-:Y:S05]  /*1fc00*/  @!P1 NANOSLEEP.SYNCS 0x989680 ;  /* 0x009896800000995d */ /* 0x004fea0003900000 */
[----:B------:R-:W2:Y:S02]  /*1fc10*/  @!P1 SYNCS.PHASECHK.TRANS64 P1, [R6+URZ], R4 ;  /* 0x00000004060095a7 */ /* 0x000ea4000802007f */
[----:B--2---:R-:W-:Y:S05]  /*1fc20*/  @!P1 BRA `(.L_x_23) ;  /* 0xfffffffc00ec9947 */ /* 0x004fea000383ffff */
[----:B------:R-:W-:Y:S05]  /*1fc30*/  BRA `(.L_x_22) ;  /* 0xfffffe2400807947 */ /* 0x000fea000383ffff */
.L_x_802:
[----:B------:R-:W-:Y:S01]  /*1fc40*/  BSSY B1, `(.L_x_829) ;  /* 0x0000006000017945 */ /* 0x000fe20003800000 */
[----:B------:R-:W-:-:S07]  /*1fc50*/  IMAD.MOV.U32 R15, RZ, RZ, -0x1 ;  /* 0xffffffffff0f7424 */ /* 0x000fce00078e00ff */
[----:B------:R-:W-:Y:S05]  /*1fc60*/  WARPSYNC.COLLECTIVE R15, `(.L_x_830) ;  /* 0x000000000f0c7348 */ /* 0x000fea0003c00000 */
[----:B------:R-:W-:Y:S02]  /*1fc70*/  ELECT P6, UR62, PT ;  /* 0x00000000003e782f */ /* 0x000fe400038c0000 */
[----:B------:R-:W-:Y:S01]  /*1fc80*/  MOV R14, UR62 ;  /* 0x0000003e000e7c02 */ /* 0x000fe20008000f00 */
[----:B------:R-:W-:Y:S10]  /*1fc90*/  ENDCOLLECTIVE ;  /* 0x000000000000791b */ /* 0x000ff40003800000 */
.L_x_830:
[----:B------:R-:W-:Y:S05]  /*1fca0*/  BSYNC B1 ;  /* 0x0000000000017941 */ /* 0x000fea0003800000 */
.L_x_829:
[----:B------:R-:W-:Y:S05]  /*1fcb0*/  BRA `(.L_x_831) ;  /* 0xffffffec00287947 */ /* 0x000fea000383ffff */
.L_x_805:
[----:B-1----:R1:W2:Y:S02]  /*1fcc0*/  SYNCS.PHASECHK.TRANS64.TRYWAIT P1, [R14+URZ+0x58], R11 ;  /* 0x0000580b0e0075a7 */ /* 0x0022a4000802017f */
[----:B--2---:R-:W-:Y:S05]  /*1fcd0*/  @!P1 NANOSLEEP.SYNCS 0x989680 ;  /* 0x009896800000995d */ /* 0x004fea0003900000 */
[----:B------:R-:W2:Y:S02]  /*1fce0*/  @!P1 SYNCS.PHASECHK.TRANS64 P1, [R14+URZ+0x58], R11 ;  /* 0x0000580b0e0095a7 */ /* 0x000ea4000802007f */
[----:B--2---:R-:W-:Y:S05]  /*1fcf0*/  @!P1 BRA `(.L_x_805) ;  /* 0xfffffffc00f09947 */ /* 0x004fea000383ffff */
[----:B------:R-:W-:Y:S05]  /*1fd00*/  BRA `(.L_x_832) ;  /* 0xffffffec005c7947 */ /* 0x000fea000383ffff */
.L_x_814:
[----:B------:R-:W-:Y:S01]  /*1fd10*/  BSSY B0, `(.L_x_833) ;  /* 0x0000006000007945 */ /* 0x000fe20003800000 */
[----:B------:R-:W-:-:S07]  /*1fd20*/  IMAD.MOV.U32 R15, RZ, RZ, -0x1 ;  /* 0xffffffffff0f7424 */ /* 0x000fce00078e00ff */
[----:B------:R-:W-:Y:S05]  /*1fd30*/  WARPSYNC.COLLECTIVE R15, `(.L_x_834) ;  /* 0x000000000f0c7348 */ /* 0x000fea0003c00000 */
[----:B------:R-:W-:Y:S02]  /*1fd40*/  ELECT P6, UR62, PT ;  /* 0x00000000003e782f */ /* 0x000fe400038c0000 */
[----:B------:R-:W-:Y:S01]  /*1fd50*/  MOV R14, UR62 ;  /* 0x0000003e000e7c02 */ /* 0x000fe20008000f00 */
[----:B------:R-:W-:Y:S10]  /*1fd60*/  ENDCOLLECTIVE ;  /* 0x000000000000791b */ /* 0x000ff40003800000 */
.L_x_834:
[----:B------:R-:W-:Y:S05]  /*1fd70*/  BSYNC B0 ;  /* 0x0000000000007941 */ /* 0x000fea0003800000 */
.L_x_833:
[----:B------:R-:W-:Y:S05]  /*1fd80*/  BRA `(.L_x_835) ;  /* 0xfffffff400cc7947 */ /* 0x000fea000383ffff */
.L_x_818:
[----:B0-----:R0:W1:Y:S02]  /*1fd90*/  SYNCS.PHASECHK.TRANS64.TRYWAIT P0, [R4+URZ], R3 ;  /* 0x00000003040075a7 */ /* 0x001064000800017f */
[----:B-1----:R-:W-:Y:S05]  /*1fda0*/  @!P0 NANOSLEEP.SYNCS 0x989680 ;  /* 0x009896800000895d */ /* 0x002fea0003900000 */
[----:B------:R-:W1:Y:S02]  /*1fdb0*/  @!P0 SYNCS.PHASECHK.TRANS64 P0, [R4+URZ], R3 ;  /* 0x00000003040085a7 */ /* 0x000e64000800007f */
[----:B-1----:R-:W-:Y:S05]  /*1fdc0*/  @!P0 BRA `(.L_x_818) ;  /* 0xfffffffc00f08947 */ /* 0x002fea000383ffff */
[----:B------:R-:W-:Y:S05]  /*1fdd0*/  BRA `(.L_x_836) ;  /* 0xfffffff400f47947 */ /* 0x000fea000383ffff */
.L_x_819:
[----:B0-----:R0:W1:Y:S02]  /*1fde0*/  SYNCS.PHASECHK.TRANS64.TRYWAIT P0, [R3+URZ], R0 ;  /* 0x00000000030075a7 */ /* 0x001064000800017f */
[----:B-1----:R-:W-:Y:S05]  /*1fdf0*/  @!P0 NANOSLEEP.SYNCS 0x989680 ;  /* 0x009896800000895d */ /* 0x002fea0003900000 */
[----:B------:R-:W1:Y:S02]  /*1fe00*/  @!P0 SYNCS.PHASECHK.TRANS64 P0, [R3+URZ], R0 ;  /* 0x00000000030085a7 */ /* 0x000e64000800007f */
[----:B-1----:R-:W-:Y:S05]  /*1fe10*/  @!P0 BRA `(.L_x_819) ;  /* 0xfffffffc00f08947 */ /* 0x002fea000383ffff */
[----:B------:R-:W-:Y:S05]  /*1fe20*/  BRA `(.L_x_837) ;  /* 0xfffffff800047947 */ /* 0x000fea000383ffff */
.L_x_820:
[----:B0-----:R0:W1:Y:S02]  /*1fe30*/  SYNCS.PHASECHK.TRANS64.TRYWAIT P0, [R3+URZ], R0 ;  /* 0x00000000030075a7 */ /* 0x001064000800017f */
[----:B-1----:R-:W-:Y:S05]  /*1fe40*/  @!P0 NANOSLEEP.SYNCS 0x989680 ;  /* 0x009896800000895d */ /* 0x002fea0003900000 */
[----:B------:R-:W1:Y:S02]  /*1fe50*/  @!P0 SYNCS.PHASECHK.TRANS64 P0, [R3+URZ], R0 ;  /* 0x00000000030085a7 */ /* 0x000e64000800007f */
[----:B-1----:R-:W-:Y:S05]  /*1fe60*/  @!P0 BRA `(.L_x_820) ;  /* 0xfffffffc00f08947 */ /* 0x002fea000383ffff */
[----:B------:R-:W-:Y:S05]  /*1fe70*/  BRA `(.L_x_838) ;  /* 0xfffffff800147947 */ /* 0x000fea000383ffff */
.L_x_821:
[----:B0-----:R0:W1:Y:S02]  /*1fe80*/  SYNCS.PHASECHK.TRANS64.TRYWAIT P0, [R3+URZ], R0 ;  /* 0x00000000030075a7 */ /* 0x001064000800017f */
[----:B-1----:R-:W-:Y:S05]  /*1fe90*/  @!P0 NANOSLEEP.SYNCS 0x989680 ;  /* 0x009896800000895d */ /* 0x002fea0003900000 */
[----:B------:R-:W1:Y:S02]  /*1fea0*/  @!P0 SYNCS.PHASECHK.TRANS64 P0, [R3+URZ], R0 ;  /* 0x00000000030085a7 */ /* 0x000e64000800007f */
[----:B-1----:R-:W-:Y:S05]  /*1feb0*/  @!P0 BRA `(.L_x_821) ;  /* 0xfffffffc00f08947 */ /* 0x002fea000383ffff */
[----:B------:R-:W-:Y:S05]  /*1fec0*/  BRA `(.L_x_839) ;  /* 0xfffffff800247947 */ /* 0x000fea000383ffff */
.L_x_822:
[----:B0-----:R0:W1:Y:S02]  /*1fed0*/  SYNCS.PHASECHK.TRANS64.TRYWAIT P0, [R3+URZ], R0 ;  /* 0x00000000030075a7 */ /* 0x001064000800017f */
[----:B-1----:R-:W-:Y:S05]  /*1fee0*/  @!P0 NANOSLEEP.SYNCS 0x989680 ;  /* 0x009896800000895d */ /* 0x002fea0003900000 */
[----:B------:R-:W1:Y:S02]  /*1fef0*/  @!P0 SYNCS.PHASECHK.TRANS64 P0, [R3+URZ], R0 ;  /* 0x00000000030085a7 */ /* 0x000e64000800007f */
[----:B-1----:R-:W-:Y:S05]  /*1ff00*/  @!P0 BRA `(.L_x_822) ;  /* 0xfffffffc00f08947 */ /* 0x002fea000383ffff */
[----:B------:R-:W-:Y:S05]  /*1ff10*/  BRA `(.L_x_840) ;  /* 0xfffffff800347947 */ /* 0x000fea000383ffff */
.L_x_823:
[----:B0-----:R0:W1:Y:S02]  /*1ff20*/  SYNCS.PHASECHK.TRANS64.TRYWAIT P0, [R3+URZ], R0 ;  /* 0x00000000030075a7 */ /* 0x001064000800017f */
[----:B-1----:R-:W-:Y:S05]  /*1ff30*/  @!P0 NANOSLEEP.SYNCS 0x989680 ;  /* 0x009896800000895d */ /* 0x002fea0003900000 */
[----:B------:R-:W1:Y:S02]  /*1ff40*/  @!P0 SYNCS.PHASECHK.TRANS64 P0, [R3+URZ], R0 ;  /* 0x00000000030085a7 */ /* 0x000e64000800007f */
[----:B-1----:R-:W-:Y:S05]  /*1ff50*/  @!P0 BRA `(.L_x_823) ;  /* 0xfffffffc00f08947 */ /* 0x002fea000383ffff */
[----:B------:R-:W-:Y:S05]  /*1ff60*/  BRA `(.L_x_841) ;  /* 0xfffffff800447947 */ /* 0x000fea000383ffff */
.L_x_824:
[----:B0-----:R0:W1:Y:S02]  /*1ff70*/  SYNCS.PHASECHK.TRANS64.TRYWAIT P0, [R3+URZ], R0 ;  /* 0x00000000030075a7 */ /* 0x001064000800017f */
[----:B-1----:R-:W-:Y:S05]  /*1ff80*/  @!P0 NANOSLEEP.SYNCS 0x989680 ;  /* 0x009896800000895d */ /* 0x002fea0003900000 */
[----:B------:R-:W1:Y:S02]  /*1ff90*/  @!P0 SYNCS.PHASECHK.TRANS64 P0, [R3+URZ], R0 ;  /* 0x00000000030085a7 */ /* 0x000e64000800007f */
[----:B-1----:R-:W-:Y:S05]  /*1ffa0*/  @!P0 BRA `(.L_x_824) ;  /* 0xfffffffc00f08947 */ /* 0x002fea000383ffff */
[----:B------:R-:W-:Y:S05]  /*1ffb0*/  BRA `(.L_x_842) ;  /* 0xfffffff800547947 */ /* 0x000fea000383ffff */
.L_x_825:
[----:B0-----:R0:W1:Y:S02]  /*1ffc0*/  SYNCS.PHASECHK.TRANS64.TRYWAIT P0, [R3+URZ], R0 ;  /* 0x00000000030075a7 */ /* 0x001064000800017f */
[----:B-1----:R-:W-:Y:S05]  /*1ffd0*/  @!P0 NANOSLEEP.SYNCS 0x989680 ;  /* 0x009896800000895d */ /* 0x002fea0003900000 */
[----:B------:R-:W1:Y:S02]  /*1ffe0*/  @!P0 SYNCS.PHASECHK.TRANS64 P0, [R3+URZ], R0 ;  /* 0x00000000030085a7 */ /* 0x000e64000800007f */
[----:B-1----:R-:W-:Y:S05]  /*1fff0*/  @!P0 BRA `(.L_x_825) ;  /* 0xfffffffc00f08947 */ /* 0x002fea000383ffff */
[----:B------:R-:W-:Y:S05]  /*20000*/  BRA `(.L_x_843) ;  /* 0xfffffff800647947 */ /* 0x000fea000383ffff */
.L_x_826:
[----:B0-----:R0:W1:Y:S02]  /*20010*/  SYNCS.PHASECHK.TRANS64.TRYWAIT P0, [R3+URZ], R0 ;  /* 0x00000000030075a7 */ /* 0x001064000800017f */
[----:B-1----:R-:W-:Y:S05]  /*20020*/  @!P0 NANOSLEEP.SYNCS 0x989680 ;  /* 0x009896800000895d */ /* 0x002fea0003900000 */
[----:B------:R-:W1:Y:S02]  /*20030*/  @!P0 SYNCS.PHASECHK.TRANS64 P0, [R3+URZ], R0 ;  /* 0x00000000030085a7 */ /* 0x000e64000800007f */
[----:B-1----:R-:W-:Y:S05]  /*20040*/  @!P0 BRA `(.L_x_826) ;  /* 0xfffffffc00f08947 */ /* 0x002fea000383ffff */
[----:B------:R-:W-:Y:S05]  /*20050*/  BRA `(.L_x_844) ;  /* 0xfffffff800747947 */ /* 0x000fea000383ffff */
.L_x_827:
[----:B0-----:R0:W1:Y:S02]  /*20060*/  SYNCS.PHASECHK.TRANS64.TRYWAIT P0, [R3+URZ], R0 ;  /* 0x00000000030075a7 */ /* 0x001064000800017f */
[----:B-1----:R-:W-:Y:S05]  /*20070*/  @!P0 NANOSLEEP.SYNCS 0x989680 ;  /* 0x009896800000895d */ /* 0x002fea0003900000 */
[----:B------:R-:W1:Y:S02]  /*20080*/  @!P0 SYNCS.PHASECHK.TRANS64 P0, [R3+URZ], R0 ;  /* 0x00000000030085a7 */ /* 0x000e64000800007f */
[----:B-1----:R-:W-:Y:S05]  /*20090*/  @!P0 BRA `(.L_x_827) ;  /* 0xfffffffc00f08947 */ /* 0x002fea000383ffff */
[----:B------:R-:W-:Y:S05]  /*200a0*/  BRA `(.L_x_845) ;  /* 0xfffffff800847947 */ /* 0x000fea000383ffff */
.L_x_846:
[----:B------:R-:W-:-:S00]  /*200b0*/  BRA `(.L_x_846) ;  /* 0xfffffffc00fc7947 */ /* 0x000fc0000383ffff */
[----:B------:R-:W-:-:S00]  /*200c0*/  NOP ;  /* 0x0000000000007918 */ /* 0x000fc00000000000 */
        /* <DEDUP_REMOVED lines=11> */
.L_x_847:


//--------------------- .nv.global.init           --------------------------
	.section	.nv.global.init,"aw",@progbits
.nv.global.init:
	.type		$str$22,@object
	.size		$str$22,($str$23 - $str$22)
$str$22:
        /*0000*/ 	.byte	0x6b, 0x5f, 0x74, 0x69, 0x6c, 0x65, 0x5f, 0x63, 0x6f, 0x75, 0x6e, 0x74, 0x20, 0x3e, 0x3d, 0x20
        /*0010*/ 	.byte	0x31, 0x00
	.type		$str$23,@object
	.size		$str$23,(__unnamed_1 - $str$23)
$str$23:
        /*0012*/ 	.byte	0x2f, 0x74, 0x6d, 0x70, 0x2f, 0x63, 0x75, 0x74, 0x6c, 0x61, 0x73, 0x73, 0x5f, 0x73, 0x77, 0x65
        /*0022*/ 	.byte	0x65, 0x70, 0x5f, 0x73, 0x72, 0x63, 0x2f, 0x69, 0x6e, 0x63, 0x6c, 0x75, 0x64, 0x65, 0x2f, 0x63
        /*0032*/ 	.byte	0x75, 0x74, 0x6c, 0x61, 0x73, 0x73, 0x2f, 0x67, 0x65, 0x6d, 0x6d, 0x2f, 0x63, 0x6f, 0x6c, 0x6c
        /*0042*/ 	.byte	0x65, 0x63, 0x74, 0x69, 0x76, 0x65, 0x2f, 0x73, 0x6d, 0x39, 0x30, 0x5f, 0x6d, 0x6d, 0x61, 0x5f
        /*0052*/ 	.byte	0x74, 0x6d, 0x61, 0x5f, 0x67, 0x6d, 0x6d, 0x61, 0x5f, 0x73, 0x73, 0x5f, 0x77, 0x61, 0x72, 0x70
        /*0062*/ 	.byte	0x73, 0x70, 0x65, 0x63, 0x69, 0x61, 0x6c, 0x69, 0x7a, 0x65, 0x64, 0x2e, 0x68, 0x70, 0x70, 0x00
	.type		__unnamed_1,@object
	.size		__unnamed_1,(.L_0 - __unnamed_1)
__unnamed_1:
        /* <DEDUP_REMOVED lines=181> */
        /*0bc2*/ 	.byte	0x69, 0x64, 0x65, 0x6e, 0x74, 0x69, 0x74, 0x79, 0x5d, 0x00
.L_0:


//--------------------- .nv.shared._ZN7cutlass13device_kernelINS_4gemm6kernel13GemmUniversalIN4cute5tupleIJiiiiEEENS1_10collective13CollectiveMmaINS1_34MainloopSm90TmaGmmaWarpSpecializedILi11ENS5_IJNS4_1CILi1EEESB_SB_EEENS1_35KernelTmaWarpSpecializedCooperativeEEENS5_IJNSA_ILi256EEENSA_ILi384EEENSA_ILi16EEEEEENS_10bfloat16_tENS5_IJlSB_lEEESJ_SK_NS4_8TiledMMAINS4_8MMA_AtomIJNS4_4SM904GMMA28MMA_64x192x16_F32BF16BF16_SSILNSO_5MajorE0ELSQ_0ELNSO_7ScaleInE1ELSR_1EEEEEENS4_6LayoutINS5_IJNSA_ILi2EEESB_SB_EEENS5_IJSB_NSA_ILi0EEESX_EEEEENS5_IJNS4_10UnderscoreES10_S10_EEEEENS4_13SM90_TMA_LOADENS4_14ComposedLayoutINS4_7SwizzleILi1ELi4ELi3EEENS4_18smem_ptr_flag_bitsILi16EEENSU_INS5_IJNSA_ILi8EEESH_EEENS5_IJSH_SB_EEEEEEEvNS4_8identityES13_S1D_vS1E_EENS_8epilogue10collective6detail29Sm90TmaWarpSpecializedAdapterINS1H_15DefaultEpilogueISJ_SK_SK_NS1G_6thread17LinearCombinationISJ_Li1EffLNS1L_9ScaleType4KindE0ELNS_15FloatRoundStyleE2ESJ_EENS1_15EpilogueDefaultEEEEEvvEEEEvNT_6ParamsE --------------------------
	.section	.nv.shared._ZN7cutlass13device_kernelINS_4gemm6kernel13GemmUniversalIN4cute5tupleIJiiiiEEENS1_10collective13CollectiveMmaINS1_34MainloopSm90TmaGmmaWarpSpecializedILi11ENS5_IJNS4_1CILi1EEESB_SB_EEENS1_35KernelTmaWarpSpecializedCooperativeEEENS5_IJNSA_ILi256EEENSA_ILi384EEENSA_ILi16EEEEEENS_10bfloat16_tENS5_IJlSB_lEEESJ_SK_NS4_8TiledMMAINS4_8MMA_AtomIJNS4_4SM904GMMA28MMA_64x192x16_F32BF16BF16_SSILNSO_5MajorE0ELSQ_0ELNSO_7ScaleInE1ELSR_1EEEEEENS4_6LayoutINS5_IJNSA_ILi2EEESB_SB_EEENS5_IJSB_NSA_ILi0EEESX_EEEEENS5_IJNS4_10UnderscoreES10_S10_EEEEENS4_13SM90_TMA_LOADENS4_14ComposedLayoutINS4_7SwizzleILi1ELi4ELi3EEENS4_18smem_ptr_flag_bitsILi16EEENSU_INS5_IJNSA_ILi8EEESH_EEENS5_IJSH_SB_EEEEEEEvNS4_8identityES13_S1D_vS1E_EENS_8epilogue10collective6detail29Sm90TmaWarpSpecializedAdapterINS1H_15DefaultEpilogueISJ_SK_SK_NS1G_6thread17LinearCombinationISJ_Li1EffLNS1L_9ScaleType4KindE0ELNS_15FloatRoundStyleE2ESJ_EENS1_15EpilogueDefaultEEEEEvvEEEEvNT_6ParamsE,"aw",@nobits
	.sectionflags	@""
	.align	16
	.zero		1024


//--------------------- .nv.shared.reserved.0     --------------------------
	.section	.nv.shared.reserved.0,"aw",@nobits
	.weak		__nv_reservedSMEM_offset_0_alias
	.size		__nv_reservedSMEM_offset_0_alias, 0, 0
	.other		__nv_reservedSMEM_offset_0_alias,@"STO_CUDA_RESERVED_SHARED STV_DEFAULT"
__nv_reservedSMEM_offset_0_alias:
	.zero		0


//--------------------- .nv.global                --------------------------
	.section	.nv.global,"aw",@nobits
.nv.global:
	.type		_ZN40_INTERNAL_762c4ce4_4_k_cu_066b54d6_134904cute1_E,@object
	.size		_ZN40_INTERNAL_762c4ce4_4_k_cu_066b54d6_134904cute1_E,(_ZN40_INTERNAL_762c4ce4_4_k_cu_066b54d6_134904cuda3std3__45__cpo6cbeginE - _ZN40_INTERNAL_762c4ce4_4_k_cu_066b54d6_134904cute1_E)
_ZN40_INTERNAL_762c4ce4_4_k_cu_066b54d6_134904cute1_E:
	.zero		1
	.type		_ZN40_INTERNAL_762c4ce4_4_k_cu_066b54d6_134904cuda3std3__45__cpo6cbeginE,@object
	.size		_ZN40_INTERNAL_762c4ce4_4_k_cu_066b54d6_134904cuda3std3__45__cpo6cbeginE,(_ZN40_INTERNAL_762c4ce4_4_k_cu_066b54d6_134904cuda3std3__48in_placeE - _ZN40_INTERNAL_762c4ce4_4_k_cu_066b54d6_134904cuda3std3__45__cpo6cbeginE)
_ZN40_INTERNAL_762c4ce4_4_k_cu_066b54d6_134904cuda3std3__45__cpo6cbeginE:
	.zero		1
	.type		_ZN40_INTERNAL_762c4ce4_4_k_cu_066b54d6_134904cuda3std3__48in_placeE,@object
	.size		_ZN40_INTERNAL_762c4ce4_4_k_cu_066b54d6_134904cuda3std3__48in_placeE,(_ZN40_INTERNAL_762c4ce4_4_k_cu_066b54d6_134904cuda3std6ranges3__45__cpo9iter_moveE - _ZN40_INTERNAL_762c4ce4_4_k_cu_066b54d6_134904cuda3std3__48in_placeE)
_ZN40_INTERNAL_762c4ce4_4_k_cu_066b54d6_134904cuda3std3__48in_placeE:
	.zero		1
	.type		_ZN40_INTERNAL_762c4ce4_4_k_cu_066b54d6_134904cuda3std6ranges3__45__cpo9iter_moveE,@object
	.size		_ZN40_INTERNAL_762c4ce4_4_k_cu_066b54d6_134904cuda3std6ranges3__45__cpo9iter_moveE,(_ZN40_INTERNAL_762c4ce4_4_k_cu_066b54d6_134904cuda3std3__45__cpo5beginE - _ZN40_INTERNAL_762c4ce4_4_k_cu_066b54d6_134904cuda3std6ranges3__45__cpo9iter_moveE)
_ZN40_INTERNAL_762c4ce4_4_k_cu_066b54d6_134904cuda3std6ranges3__45__cpo9iter_moveE:
	.zero		1
	.type		_ZN40_INTERNAL_762c4ce4_4_k_cu_066b54d6_134904cuda3std3__45__cpo5beginE,@object
	.size		_ZN40_INTERNAL_762c4ce4_4_k_cu_066b54d6_134904cuda3std3__45__cpo5beginE,(_ZN40_INTERNAL_762c4ce4_4_k_cu_066b54d6_134904cuda3std3__442_GLOBAL__N__762c4ce4_4_k_cu_066b54d6_134906ignoreE - _ZN40_INTERNAL_762c4ce4_4_k_cu_066b54d6_134904cuda3std3__45__cpo5beginE)
_ZN40_INTERNAL_762c4ce4_4_k_cu_066b54d6_134904cuda3std3__45__cpo5beginE:
	.zero		1
	.type		_ZN40_INTERNAL_762c4ce4_4_k_cu_066b54d6_134904cuda3std3__442_GLOBAL__N__762c4ce4_4_k_cu_066b54d6_134906ignoreE,@object
	.size		_ZN40_INTERNAL_762c4ce4_4_k_cu_066b54d6_134904cuda3std3__442_GLOBAL__N__762c4ce4_4_k_cu_066b54d6_134906ignoreE,(_ZN40_INTERNAL_762c4ce4_4_k_cu_066b54d6_134904cute7productE - _ZN40_INTERNAL_762c4ce4_4_k_cu_066b54d6_134904cuda3std3__442_GLOBAL__N__762c4ce4_4_k_cu_066b54d6_134906ignoreE)
_ZN40_INTERNAL_762c4ce4_4_k_cu_066b54d6_134904cuda3std3__442_GLOBAL__N__762c4ce4_4_k_cu_066b54d6_134906ignoreE:
	.zero		1
	.type		_ZN40_INTERNAL_762c4ce4_4_k_cu_066b54d6_134904cute7productE,@object
	.size		_ZN40_INTERNAL_762c4ce4_4_k_cu_066b54d6_134904cute7productE,(_ZN40_INTERNAL_762c4ce4_4_k_cu_066b54d6_134904cuda3std3__45__cpo3endE - _ZN40_INTERNAL_762c4ce4_4_k_cu_066b54d6_134904cute7productE)
_ZN40_INTERNAL_762c4ce4_4_k_cu_066b54d6_134904cute7productE:
	.zero		1
	.type		_ZN40_INTERNAL_762c4ce4_4_k_cu_066b54d6_134904cuda3std3__45__cpo3endE,@object
	.size		_ZN40_INTERNAL_762c4ce4_4_k_cu_066b54d6_134904cuda3std3__45__cpo3endE,(_ZN40_INTERNAL_762c4ce4_4_k_cu_066b54d6_134904cuda3std3__419piecewise_constructE - _ZN40_INTERNAL_762c4ce4_4_k_cu_066b54d6_134904cuda3std3__45__cpo3endE)
_ZN40_INTERNAL_762c4ce4_4_k_cu_066b54d6_134904cuda3std3__45__cpo3endE:
	.zero		1
	.type		_ZN40_INTERNAL_762c4ce4_4_k_cu_066b54d6_134904cuda3std3__419piecewise_constructE,@object
	.size		_ZN40_INTERNAL_762c4ce4_4_k_cu_066b54d6_134904cuda3std3__419piecewise_constructE,(_ZN40_INTERNAL_762c4ce4_4_k_cu_066b54d6_134904cuda3std3__45__cpo4cendE - _ZN40_INTERNAL_762c4ce4_4_k_cu_066b54d6_134904cuda3std3__419piecewise_constructE)
_ZN40_INTERNAL_762c4ce4_4_k_cu_066b54d6_134904cuda3std3__419piecewise_constructE:
	.zero		1
	.type		_ZN40_INTERNAL_762c4ce4_4_k_cu_066b54d6_134904cuda3std3__45__cpo4cendE,@object
	.size		_ZN40_INTERNAL_762c4ce4_4_k_cu_066b54d6_134904cuda3std3__45__cpo4cendE,(_ZN40_INTERNAL_762c4ce4_4_k_cu_066b54d6_134904cuda3std6ranges3__45__cpo4swapE - _ZN40_INTERNAL_762c4ce4_4_k_cu_066b54d6_134904cuda3std3__45__cpo4cendE)
_ZN40_INTERNAL_762c4ce4_4_k_cu_066b54d6_134904cuda3std3__45__cpo4cendE:
	.zero		1
	.type		_ZN40_INTERNAL_762c4ce4_4_k_cu_066b54d6_134904cuda3std6ranges3__45__cpo4swapE,@object
	.size		_ZN40_INTERNAL_762c4ce4_4_k_cu_066b54d6_134904cuda3std6ranges3__45__cpo4swapE,(.L_8 - _ZN40_INTERNAL_762c4ce4_4_k_cu_066b54d6_134904cuda3std6ranges3__45__cpo4swapE)
_ZN40_INTERNAL_762c4ce4_4_k_cu_066b54d6_134904cuda3std6ranges3__45__cpo4swapE:
	.zero		1
.L_8:


//--------------------- .nv.constant0._ZN7cutlass13device_kernelINS_4gemm6kernel13GemmUniversalIN4cute5tupleIJiiiiEEENS1_10collective13CollectiveMmaINS1_34MainloopSm90TmaGmmaWarpSpecializedILi11ENS5_IJNS4_1CILi1EEESB_SB_EEENS1_35KernelTmaWarpSpecializedCooperativeEEENS5_IJNSA_ILi256EEENSA_ILi384EEENSA_ILi16EEEEEENS_10bfloat16_tENS5_IJlSB_lEEESJ_SK_NS4_8TiledMMAINS4_8MMA_AtomIJNS4_4SM904GMMA28MMA_64x192x16_F32BF16BF16_SSILNSO_5MajorE0ELSQ_0ELNSO_7ScaleInE1ELSR_1EEEEEENS4_6LayoutINS5_IJNSA_ILi2EEESB_SB_EEENS5_IJSB_NSA_ILi0EEESX_EEEEENS5_IJNS4_10UnderscoreES10_S10_EEEEENS4_13SM90_TMA_LOADENS4_14ComposedLayoutINS4_7SwizzleILi1ELi4ELi3EEENS4_18smem_ptr_flag_bitsILi16EEENSU_INS5_IJNSA_ILi8EEESH_EEENS5_IJSH_SB_EEEEEEEvNS4_8identityES13_S1D_vS1E_EENS_8epilogue10collective6detail29Sm90TmaWarpSpecializedAdapterINS1H_15DefaultEpilogueISJ_SK_SK_NS1G_6thread17LinearCombinationISJ_Li1EffLNS1L_9ScaleType4KindE0ELNS_15FloatRoundStyleE2ESJ_EENS1_15EpilogueDefaultEEEEEvvEEEEvNT_6ParamsE --------------------------
	.section	.nv.constant0._ZN7cutlass13device_kernelINS_4gemm6kernel13GemmUniversalIN4cute5tupleIJiiiiEEENS1_10collective13CollectiveMmaINS1_34MainloopSm90TmaGmmaWarpSpecializedILi11ENS5_IJNS4_1CILi1EEESB_SB_EEENS1_35KernelTmaWarpSpecializedCooperativeEEENS5_IJNSA_ILi256EEENSA_ILi384EEENSA_ILi16EEEEEENS_10bfloat16_tENS5_IJlSB_lEEESJ_SK_NS4_8TiledMMAINS4_8MMA_AtomIJNS4_4SM904GMMA28MMA_64x192x16_F32BF16BF16_SSILNSO_5MajorE0ELSQ_0ELNSO_7ScaleInE1ELSR_1EEEEEENS4_6LayoutINS5_IJNSA_ILi2EEESB_SB_EEENS5_IJSB_NSA_ILi0EEESX_EEEEENS5_IJNS4_10UnderscoreES10_S10_EEEEENS4_13SM90_TMA_LOADENS4_14ComposedLayoutINS4_7SwizzleILi1ELi4ELi3EEENS4_18smem_ptr_flag_bitsILi16EEENSU_INS5_IJNSA_ILi8EEESH_EEENS5_IJSH_SB_EEEEEEEvNS4_8identityES13_S1D_vS1E_EENS_8epilogue10collective6detail29Sm90TmaWarpSpecializedAdapterINS1H_15DefaultEpilogueISJ_SK_SK_NS1G_6thread17LinearCombinationISJ_Li1EffLNS1L_9ScaleType4KindE0ELNS_15FloatRoundStyleE2ESJ_EENS1_15EpilogueDefaultEEEEEvvEEEEvNT_6ParamsE,"a",@progbits
	.sectionflags	@""
	.align	4
.nv.constant0._ZN7cutlass13device_kernelINS_4gemm6kernel13GemmUniversalIN4cute5tupleIJiiiiEEENS1_10collective13CollectiveMmaINS1_34MainloopSm90TmaGmmaWarpSpecializedILi11ENS5_IJNS4_1CILi1EEESB_SB_EEENS1_35KernelTmaWarpSpecializedCooperativeEEENS5_IJNSA_ILi256EEENSA_ILi384EEENSA_ILi16EEEEEENS_10bfloat16_tENS5_IJlSB_lEEESJ_SK_NS4_8TiledMMAINS4_8MMA_AtomIJNS4_4SM904GMMA28MMA_64x192x16_F32BF16BF16_SSILNSO_5MajorE0ELSQ_0ELNSO_7ScaleInE1ELSR_1EEEEEENS4_6LayoutINS5_IJNSA_ILi2EEESB_SB_EEENS5_IJSB_NSA_ILi0EEESX_EEEEENS5_IJNS4_10UnderscoreES10_S10_EEEEENS4_13SM90_TMA_LOADENS4_14ComposedLayoutINS4_7SwizzleILi1ELi4ELi3EEENS4_18smem_ptr_flag_bitsILi16EEENSU_INS5_IJNSA_ILi8EEESH_EEENS5_IJSH_SB_EEEEEEEvNS4_8identityES13_S1D_vS1E_EENS_8epilogue10collective6detail29Sm90TmaWarpSpecializedAdapterINS1H_15DefaultEpilogueISJ_SK_SK_NS1G_6thread17LinearCombinationISJ_Li1EffLNS1L_9ScaleType4KindE0ELNS_15FloatRoundStyleE2ESJ_EENS1_15EpilogueDefaultEEEEEvvEEEEvNT_6ParamsE:
	.zero		1664


//--------------------- SYMBOLS --------------------------

	.type		.nv.reservedSmem.offset0,@object
	.size		.nv.reservedSmem.offset0,0x4
	.type		__assertfail,@function
